	.version 2.2
	.target sm_20
	// compiled with /usr/local/cuda/open64/lib//be
	// nvopencc 3.2 built on 2010-11-03

	//-----------------------------------------------------------
	// Compiling main_spmv.cpp3.i (/tmp/ccBI#.V3wmj3)
	//-----------------------------------------------------------

	//-----------------------------------------------------------
	// Options:
	//-----------------------------------------------------------
	//  Target:ptx, ISA:sm_20, Endian:little, Pointer Size:64
	//  -O3	(Optimization level)
	//  -g0	(Debug level)
	//  -m2	(Report advisories)
	//-----------------------------------------------------------

	.file	1	"<command-line>"
	.file	2	"main_spmv.cudafe2.gpu"
	.file	3	"/usr/lib/gcc/x86_64-linux-gnu/4.4.7/include/stddef.h"
	.file	4	"/usr/local/cuda/bin/../include/crt/device_runtime.h"
	.file	5	"/usr/local/cuda/bin/../include/host_defines.h"
	.file	6	"/usr/local/cuda/bin/../include/builtin_types.h"
	.file	7	"/usr/local/cuda/bin/../include/device_types.h"
	.file	8	"/usr/local/cuda/bin/../include/driver_types.h"
	.file	9	"/usr/local/cuda/bin/../include/surface_types.h"
	.file	10	"/usr/local/cuda/bin/../include/texture_types.h"
	.file	11	"/usr/local/cuda/bin/../include/vector_types.h"
	.file	12	"/usr/local/cuda/bin/../include/device_launch_parameters.h"
	.file	13	"/usr/local/cuda/bin/../include/crt/storage_class.h"
	.file	14	"/usr/include/x86_64-linux-gnu/bits/types.h"
	.file	15	"/usr/include/time.h"
	.file	16	"SPMV/spmv_jds.h"
	.file	17	"SPMV/jds_kernels.cu"
	.file	18	"/usr/local/cuda/bin/../include/common_functions.h"
	.file	19	"/usr/local/cuda/bin/../include/math_functions.h"
	.file	20	"/usr/local/cuda/bin/../include/math_constants.h"
	.file	21	"/usr/local/cuda/bin/../include/device_functions.h"
	.file	22	"/usr/local/cuda/bin/../include/sm_11_atomic_functions.h"
	.file	23	"/usr/local/cuda/bin/../include/sm_12_atomic_functions.h"
	.file	24	"/usr/local/cuda/bin/../include/sm_13_double_functions.h"
	.file	25	"/usr/local/cuda/bin/../include/sm_20_atomic_functions.h"
	.file	26	"/usr/local/cuda/bin/../include/sm_20_intrinsics.h"
	.file	27	"/usr/local/cuda/bin/../include/surface_functions.h"
	.file	28	"/usr/local/cuda/bin/../include/texture_fetch_functions.h"
	.file	29	"/usr/local/cuda/bin/../include/math_functions_dbl_ptx3.h"

	.global .texref tex_x_float;
	.const .align 4 .b8 jds_ptr_int[20000];
	.const .align 4 .b8 sh_zcnt_int[20000];

	.entry _Z16spmv_jds_texturePfPKfPKiS3_S1_S3_i (
		.param .u64 __cudaparm__Z16spmv_jds_texturePfPKfPKiS3_S1_S3_i_dst_vector,
		.param .u64 __cudaparm__Z16spmv_jds_texturePfPKfPKiS3_S1_S3_i_d_data,
		.param .u64 __cudaparm__Z16spmv_jds_texturePfPKfPKiS3_S1_S3_i_d_index,
		.param .u64 __cudaparm__Z16spmv_jds_texturePfPKfPKiS3_S1_S3_i_d_perm,
		.param .u64 __cudaparm__Z16spmv_jds_texturePfPKfPKiS3_S1_S3_i_x_vec,
		.param .u64 __cudaparm__Z16spmv_jds_texturePfPKfPKiS3_S1_S3_i_d_nzcnt,
		.param .s32 __cudaparm__Z16spmv_jds_texturePfPKfPKiS3_S1_S3_i_dim)
	{
	.reg .u32 %r<50>;
	.reg .u64 %rd<38>;
	.reg .f32 %f<22>;
	.reg .pred %p<7>;
	.loc	17	11	0
$LDWbegin__Z16spmv_jds_texturePfPKfPKiS3_S1_S3_i:
	.loc	17	13	0
	mov.u32 	%r1, %ntid.x;
	mov.u32 	%r2, %ctaid.x;
	mul.lo.u32 	%r3, %r2, %r1;
	mov.u32 	%r4, %tid.x;
	add.u32 	%r5, %r4, %r3;
	mov.s32 	%r6, %r5;
	.loc	17	14	0
	shr.s32 	%r7, %r5, 5;
	ld.param.s32 	%r8, [__cudaparm__Z16spmv_jds_texturePfPKfPKiS3_S1_S3_i_dim];
	setp.le.s32 	%p1, %r8, %r5;
	@%p1 bra 	$Lt_0_3074;
	mov.u32 	%r9, %nctaid.x;
	mul.lo.u32 	%r10, %r9, %r1;
	shr.u32 	%r11, %r10, 5;
	cvt.s64.u32 	%rd1, %r10;
	mov.u64 	%rd2, sh_zcnt_int;
	cvt.s64.s32 	%rd3, %r7;
	mul.wide.s32 	%rd4, %r7, 4;
	add.u64 	%rd5, %rd2, %rd4;
	cvt.s64.u32 	%rd6, %r11;
	ld.param.u64 	%rd7, [__cudaparm__Z16spmv_jds_texturePfPKfPKiS3_S1_S3_i_d_perm];
	cvt.s64.s32 	%rd8, %r5;
	mul.wide.s32 	%rd9, %r5, 4;
	add.u64 	%rd10, %rd7, %rd9;
	mul.wide.u32 	%rd11, %r10, 4;
	ld.param.u64 	%rd12, [__cudaparm__Z16spmv_jds_texturePfPKfPKiS3_S1_S3_i_dst_vector];
	ld.param.u64 	%rd13, [__cudaparm__Z16spmv_jds_texturePfPKfPKiS3_S1_S3_i_d_index];
	ld.param.u64 	%rd14, [__cudaparm__Z16spmv_jds_texturePfPKfPKiS3_S1_S3_i_d_data];
	ld.const.s32 	%r12, [jds_ptr_int+0];
	mov.u64 	%rd15, jds_ptr_int;
$Lt_0_3586:
 //<loop> Loop body line 14, nesting depth: 1, estimated iterations: unknown
	.loc	17	22	0
	ld.const.s32 	%r13, [%rd5+0];
	.loc	17	25	0
	add.s32 	%r14, %r6, %r12;
	cvt.s64.s32 	%rd16, %r14;
	mul.wide.s32 	%rd17, %r14, 4;
	add.u64 	%rd18, %rd17, %rd14;
	ld.global.f32 	%f1, [%rd18+0];
	add.u64 	%rd19, %rd17, %rd13;
	ld.global.s32 	%r15, [%rd19+0];
	mov.u32 	%r16, %r15;
	mov.s32 	%r17, 0;
	mov.u32 	%r18, %r17;
	mov.s32 	%r19, 0;
	mov.u32 	%r20, %r19;
	mov.s32 	%r21, 0;
	mov.u32 	%r22, %r21;
	tex.1d.v4.f32.s32 {%f2,%f3,%f4,%f5},[tex_x_float,{%r16,%r18,%r20,%r22}];
 //<loop> Part of loop body line 14, head labeled $Lt_0_3586
	.loc	17	27	0
	mov.f32 	%f6, %f2;
	mov.f32 	%f7, %f6;
	mov.u32 	%r23, 1;
	setp.le.s32 	%p2, %r13, %r23;
	@%p2 bra 	$Lt_0_4098;
 //<loop> Part of loop body line 14, head labeled $Lt_0_3586
	.loc	17	32	0
	ld.const.s32 	%r24, [jds_ptr_int+4];
	add.s32 	%r25, %r24, %r6;
	mov.s32 	%r26, %r25;
	.loc	17	33	0
	cvt.s64.s32 	%rd20, %r25;
	mul.wide.s32 	%rd21, %r25, 4;
	add.u64 	%rd22, %rd13, %rd21;
	ld.global.s32 	%r27, [%rd22+0];
	mov.u32 	%r28, 2;
	setp.le.s32 	%p3, %r13, %r28;
	@%p3 bra 	$Lt_0_5890;
 //<loop> Part of loop body line 14, head labeled $Lt_0_3586
	sub.s32 	%r29, %r13, 2;
	add.u64 	%rd23, %rd15, 8;
	mov.s32 	%r30, 2;
	mov.f32 	%f8, 0f00000000;     	// 0
 //<loop> Part of loop body line 14, head labeled $Lt_0_3586
	mov.s32 	%r31, %r29;
$Lt_0_4866:
 //<loop> Loop body line 33, nesting depth: 1, estimated iterations: unknown
	.loc	17	41	0
	cvt.s64.s32 	%rd24, %r26;
	mul.wide.s32 	%rd25, %r26, 4;
	add.u64 	%rd26, %rd14, %rd25;
	ld.global.f32 	%f9, [%rd26+0];
	.loc	17	43	0
	ld.const.s32 	%r32, [%rd23+0];
	add.s32 	%r33, %r32, %r6;
	mov.s32 	%r26, %r33;
	mov.u32 	%r34, %r27;
	mov.s32 	%r35, 0;
	mov.u32 	%r36, %r35;
	mov.s32 	%r37, 0;
	mov.u32 	%r38, %r37;
	mov.s32 	%r39, 0;
	mov.u32 	%r40, %r39;
	tex.1d.v4.f32.s32 {%f10,%f11,%f12,%f13},[tex_x_float,{%r34,%r36,%r38,%r40}];
 //<loop> Part of loop body line 33, head labeled $Lt_0_4866
	.loc	17	46	0
	mov.f32 	%f14, %f10;
	.loc	17	49	0
	fma.rn.f32 	%f8, %f1, %f7, %f8;
	.loc	17	51	0
	cvt.s64.s32 	%rd27, %r33;
	mul.wide.s32 	%rd28, %r33, 4;
	add.u64 	%rd29, %rd13, %rd28;
	ld.global.s32 	%r27, [%rd29+0];
	.loc	17	53	0
	mov.f32 	%f1, %f9;
	.loc	17	54	0
	mov.f32 	%f7, %f14;
	add.s32 	%r30, %r30, 1;
	add.u64 	%rd23, %rd23, 4;
	setp.ne.s32 	%p4, %r13, %r30;
	@%p4 bra 	$Lt_0_4866;
 //<loop> Part of loop body line 14, head labeled $Lt_0_3586
	bra.uni 	$Lt_0_4354;
$Lt_0_5890:
 //<loop> Part of loop body line 14, head labeled $Lt_0_3586
	mov.f32 	%f8, 0f00000000;     	// 0
$Lt_0_4354:
 //<loop> Part of loop body line 14, head labeled $Lt_0_3586
	mov.u32 	%r41, %r27;
	mov.s32 	%r42, 0;
	mov.u32 	%r43, %r42;
	mov.s32 	%r44, 0;
	mov.u32 	%r45, %r44;
	mov.s32 	%r46, 0;
	mov.u32 	%r47, %r46;
	tex.1d.v4.f32.s32 {%f15,%f16,%f17,%f18},[tex_x_float,{%r41,%r43,%r45,%r47}];
 //<loop> Part of loop body line 14, head labeled $Lt_0_3586
	.loc	17	60	0
	mov.f32 	%f19, %f15;
	.loc	17	62	0
	fma.rn.f32 	%f8, %f1, %f7, %f8;
	.loc	17	64	0
	cvt.s64.s32 	%rd30, %r26;
	mul.wide.s32 	%rd31, %r26, 4;
	add.u64 	%rd32, %rd14, %rd31;
	ld.global.f32 	%f1, [%rd32+0];
	.loc	17	65	0
	mov.f32 	%f7, %f19;
	bra.uni 	$Lt_0_3842;
$Lt_0_4098:
 //<loop> Part of loop body line 14, head labeled $Lt_0_3586
	mov.f32 	%f8, 0f00000000;     	// 0
$Lt_0_3842:
 //<loop> Part of loop body line 14, head labeled $Lt_0_3586
	.loc	17	71	0
	fma.rn.f32 	%f20, %f1, %f7, %f8;
	ld.global.s32 	%r48, [%rd10+0];
	cvt.s64.s32 	%rd33, %r48;
	mul.wide.s32 	%rd34, %r48, 4;
	add.u64 	%rd35, %rd12, %rd34;
	st.global.f32 	[%rd35+0], %f20;
	.loc	17	74	0
	mul.lo.u64 	%rd36, %rd6, 4;
	add.u64 	%rd5, %rd5, %rd36;
	.loc	17	75	0
	add.s32 	%r6, %r6, %r10;
	add.u64 	%rd10, %rd10, %rd11;
	setp.lt.s32 	%p5, %r6, %r8;
	@%p5 bra 	$Lt_0_3586;
$Lt_0_3074:
	.loc	17	77	0
	exit;
$LDWend__Z16spmv_jds_texturePfPKfPKiS3_S1_S3_i:
	} // _Z16spmv_jds_texturePfPKfPKiS3_S1_S3_i

	.entry _Z8spmv_jdsPfPKfPKiS3_S1_S3_i (
		.param .u64 __cudaparm__Z8spmv_jdsPfPKfPKiS3_S1_S3_i_dst_vector,
		.param .u64 __cudaparm__Z8spmv_jdsPfPKfPKiS3_S1_S3_i_d_data,
		.param .u64 __cudaparm__Z8spmv_jdsPfPKfPKiS3_S1_S3_i_d_index,
		.param .u64 __cudaparm__Z8spmv_jdsPfPKfPKiS3_S1_S3_i_d_perm,
		.param .u64 __cudaparm__Z8spmv_jdsPfPKfPKiS3_S1_S3_i_x_vec,
		.param .u64 __cudaparm__Z8spmv_jdsPfPKfPKiS3_S1_S3_i_d_nzcnt,
		.param .s32 __cudaparm__Z8spmv_jdsPfPKfPKiS3_S1_S3_i_dim)
	{
	.reg .u32 %r<29>;
	.reg .u64 %rd<48>;
	.reg .f32 %f<8>;
	.reg .pred %p<7>;
	.loc	17	82	0
$LDWbegin__Z8spmv_jdsPfPKfPKiS3_S1_S3_i:
	.loc	17	84	0
	mov.u32 	%r1, %ntid.x;
	mov.u32 	%r2, %ctaid.x;
	mul.lo.u32 	%r3, %r2, %r1;
	mov.u32 	%r4, %tid.x;
	add.u32 	%r5, %r4, %r3;
	mov.s32 	%r6, %r5;
	.loc	17	85	0
	shr.s32 	%r7, %r5, 5;
	ld.param.s32 	%r8, [__cudaparm__Z8spmv_jdsPfPKfPKiS3_S1_S3_i_dim];
	setp.le.s32 	%p1, %r8, %r5;
	@%p1 bra 	$Lt_1_3074;
	mov.u32 	%r9, %nctaid.x;
	mul.lo.u32 	%r10, %r9, %r1;
	shr.u32 	%r11, %r10, 5;
	cvt.s64.u32 	%rd1, %r10;
	mov.u64 	%rd2, sh_zcnt_int;
	cvt.s64.s32 	%rd3, %r7;
	mul.wide.s32 	%rd4, %r7, 4;
	add.u64 	%rd5, %rd2, %rd4;
	cvt.s64.u32 	%rd6, %r11;
	ld.param.u64 	%rd7, [__cudaparm__Z8spmv_jdsPfPKfPKiS3_S1_S3_i_d_perm];
	cvt.s64.s32 	%rd8, %r5;
	mul.wide.s32 	%rd9, %r5, 4;
	add.u64 	%rd10, %rd7, %rd9;
	mul.wide.u32 	%rd11, %r10, 4;
	ld.param.u64 	%rd12, [__cudaparm__Z8spmv_jdsPfPKfPKiS3_S1_S3_i_dst_vector];
	ld.param.u64 	%rd13, [__cudaparm__Z8spmv_jdsPfPKfPKiS3_S1_S3_i_d_index];
	ld.param.u64 	%rd14, [__cudaparm__Z8spmv_jdsPfPKfPKiS3_S1_S3_i_x_vec];
	ld.param.u64 	%rd15, [__cudaparm__Z8spmv_jdsPfPKfPKiS3_S1_S3_i_d_data];
	ld.const.s32 	%r12, [jds_ptr_int+0];
	mov.u64 	%rd16, jds_ptr_int;
$Lt_1_3586:
 //<loop> Loop body line 85, nesting depth: 1, estimated iterations: unknown
	.loc	17	91	0
	ld.const.s32 	%r13, [%rd5+0];
	.loc	17	94	0
	add.s32 	%r14, %r6, %r12;
	cvt.s64.s32 	%rd17, %r14;
	mul.wide.s32 	%rd18, %r14, 4;
	add.u64 	%rd19, %rd18, %rd15;
	ld.global.f32 	%f1, [%rd19+0];
	.loc	17	96	0
	add.u64 	%rd20, %rd18, %rd13;
	ld.global.s32 	%r15, [%rd20+0];
	cvt.s64.s32 	%rd21, %r15;
	mul.wide.s32 	%rd22, %r15, 4;
	add.u64 	%rd23, %rd14, %rd22;
	ld.global.f32 	%f2, [%rd23+0];
	mov.u32 	%r16, 1;
	setp.le.s32 	%p2, %r13, %r16;
	@%p2 bra 	$Lt_1_4098;
 //<loop> Part of loop body line 85, head labeled $Lt_1_3586
	.loc	17	101	0
	ld.const.s32 	%r17, [jds_ptr_int+4];
	add.s32 	%r18, %r17, %r6;
	mov.s32 	%r19, %r18;
	.loc	17	102	0
	cvt.s64.s32 	%rd24, %r18;
	mul.wide.s32 	%rd25, %r18, 4;
	add.u64 	%rd26, %rd13, %rd25;
	ld.global.s32 	%r20, [%rd26+0];
	mov.u32 	%r21, 2;
	setp.le.s32 	%p3, %r13, %r21;
	@%p3 bra 	$Lt_1_5890;
 //<loop> Part of loop body line 85, head labeled $Lt_1_3586
	sub.s32 	%r22, %r13, 2;
	add.u64 	%rd27, %rd16, 8;
	mov.s32 	%r23, 2;
	mov.f32 	%f3, 0f00000000;     	// 0
 //<loop> Part of loop body line 85, head labeled $Lt_1_3586
	mov.s32 	%r24, %r22;
$Lt_1_4866:
 //<loop> Loop body line 102, nesting depth: 1, estimated iterations: unknown
	.loc	17	109	0
	cvt.s64.s32 	%rd28, %r19;
	mul.wide.s32 	%rd29, %r19, 4;
	add.u64 	%rd30, %rd15, %rd29;
	ld.global.f32 	%f4, [%rd30+0];
	.loc	17	111	0
	ld.const.s32 	%r25, [%rd27+0];
	add.s32 	%r26, %r25, %r6;
	mov.s32 	%r19, %r26;
	.loc	17	114	0
	cvt.s64.s32 	%rd31, %r20;
	mul.wide.s32 	%rd32, %r20, 4;
	add.u64 	%rd33, %rd14, %rd32;
	ld.global.f32 	%f5, [%rd33+0];
	.loc	17	117	0
	fma.rn.f32 	%f3, %f1, %f2, %f3;
	.loc	17	119	0
	cvt.s64.s32 	%rd34, %r26;
	mul.wide.s32 	%rd35, %r26, 4;
	add.u64 	%rd36, %rd13, %rd35;
	ld.global.s32 	%r20, [%rd36+0];
	.loc	17	121	0
	mov.f32 	%f1, %f4;
	.loc	17	122	0
	mov.f32 	%f2, %f5;
	add.s32 	%r23, %r23, 1;
	add.u64 	%rd27, %rd27, 4;
	setp.ne.s32 	%p4, %r13, %r23;
	@%p4 bra 	$Lt_1_4866;
 //<loop> Part of loop body line 85, head labeled $Lt_1_3586
	bra.uni 	$Lt_1_4354;
$Lt_1_5890:
 //<loop> Part of loop body line 85, head labeled $Lt_1_3586
	mov.f32 	%f3, 0f00000000;     	// 0
$Lt_1_4354:
 //<loop> Part of loop body line 85, head labeled $Lt_1_3586
	.loc	17	130	0
	fma.rn.f32 	%f3, %f1, %f2, %f3;
	.loc	17	132	0
	cvt.s64.s32 	%rd37, %r19;
	mul.wide.s32 	%rd38, %r19, 4;
	add.u64 	%rd39, %rd15, %rd38;
	ld.global.f32 	%f1, [%rd39+0];
	.loc	17	133	0
	cvt.s64.s32 	%rd40, %r20;
	mul.wide.s32 	%rd41, %r20, 4;
	add.u64 	%rd42, %rd14, %rd41;
	ld.global.f32 	%f2, [%rd42+0];
	bra.uni 	$Lt_1_3842;
$Lt_1_4098:
 //<loop> Part of loop body line 85, head labeled $Lt_1_3586
	mov.f32 	%f3, 0f00000000;     	// 0
$Lt_1_3842:
 //<loop> Part of loop body line 85, head labeled $Lt_1_3586
	.loc	17	139	0
	fma.rn.f32 	%f6, %f1, %f2, %f3;
	ld.global.s32 	%r27, [%rd10+0];
	cvt.s64.s32 	%rd43, %r27;
	mul.wide.s32 	%rd44, %r27, 4;
	add.u64 	%rd45, %rd12, %rd44;
	st.global.f32 	[%rd45+0], %f6;
	.loc	17	140	0
	add.s32 	%r6, %r6, %r10;
	add.u64 	%rd10, %rd10, %rd11;
	.loc	17	141	0
	mul.lo.u64 	%rd46, %rd6, 4;
	add.u64 	%rd5, %rd5, %rd46;
	setp.lt.s32 	%p5, %r6, %r8;
	@%p5 bra 	$Lt_1_3586;
$Lt_1_3074:
	.loc	17	144	0
	exit;
$LDWend__Z8spmv_jdsPfPKfPKiS3_S1_S3_i:
	} // _Z8spmv_jdsPfPKfPKiS3_S1_S3_i



// ===== COMPILED SASS (sm_100) =====

	.target	sm_100

	.elftype	@"ET_EXEC"


//--------------------- .note.nv.tkinfo           --------------------------
	.section	.note.nv.tkinfo,"",@"SHT_NOTE"
	.sectionflags	@"SHF_NOTE_NV_TKINFO"
	.tkinfo
        /*0018*/ 	.word	0x00000002
        /*0030*/ 	.string	""
        /*0030*/ 	.string	"ptxas"
        /*0030*/ 	.string	"Cuda compilation tools, release 13.0, V13.0.88"
        /*0030*/ 	.string	"Build cuda_13.0.r13.0/compiler.36424714_0"
        /*0030*/ 	.string	"-arch sm_100 "



//--------------------- .note.nv.cuinfo           --------------------------
	.section	.note.nv.cuinfo,"",@"SHT_NOTE"
	.sectionflags	@"SHF_NOTE_NV_CUINFO"
        /*0018*/ 	.short	0x0002
        /*001a*/ 	.short	0x0014
        /*001c*/ 	.short	0x0082
	.zero		2


//--------------------- .nv.info                  --------------------------
	.section	.nv.info,"",@"SHT_CUDA_INFO"
	.align	4


	//----- nvinfo : EIATTR_REGCOUNT
	.align		4
        /*0000*/ 	.byte	0x04, 0x2f
        /*0002*/ 	.short	(.L_3 - .L_2)
	.align		4
.L_2:
        /*0004*/ 	.word	index@(_Z16spmv_jds_texturePfPKfPKiS3_S1_S3_i)
        /*0008*/ 	.word	0x00000020


	//----- nvinfo : EIATTR_FRAME_SIZE
	.align		4
.L_3:
        /*000c*/ 	.byte	0x04, 0x11
        /*000e*/ 	.short	(.L_5 - .L_4)
	.align		4
.L_4:
        /*0010*/ 	.word	index@(_Z16spmv_jds_texturePfPKfPKiS3_S1_S3_i)
        /*0014*/ 	.word	0x00000000


	//----- nvinfo : EIATTR_REGCOUNT
	.align		4
.L_5:
        /*0018*/ 	.byte	0x04, 0x2f
        /*001a*/ 	.short	(.L_7 - .L_6)
	.align		4
.L_6:
        /*001c*/ 	.word	index@(_Z8spmv_jdsPfPKfPKiS3_S1_S3_i)
        /*0020*/ 	.word	0x00000020


	//----- nvinfo : EIATTR_FRAME_SIZE
	.align		4
.L_7:
        /*0024*/ 	.byte	0x04, 0x11
        /*0026*/ 	.short	(.L_9 - .L_8)
	.align		4
.L_8:
        /*0028*/ 	.word	index@(_Z8spmv_jdsPfPKfPKiS3_S1_S3_i)
        /*002c*/ 	.word	0x00000000


	//----- nvinfo : EIATTR_MIN_STACK_SIZE
	.align		4
.L_9:
        /*0030*/ 	.byte	0x04, 0x12
        /*0032*/ 	.short	(.L_11 - .L_10)
	.align		4
.L_10:
        /*0034*/ 	.word	index@(_Z8spmv_jdsPfPKfPKiS3_S1_S3_i)
        /*0038*/ 	.word	0x00000000


	//----- nvinfo : EIATTR_MIN_STACK_SIZE
	.align		4
.L_11:
        /*003c*/ 	.byte	0x04, 0x12
        /*003e*/ 	.short	(.L_13 - .L_12)
	.align		4
.L_12:
        /*0040*/ 	.word	index@(_Z16spmv_jds_texturePfPKfPKiS3_S1_S3_i)
        /*0044*/ 	.word	0x00000000
.L_13:


//--------------------- .nv.compat                --------------------------
	.section	.nv.compat,"",@"SHT_CUDA_COMPAT_INFO"
	.align	4
        /*0000*/ 	.byte	0x02, 0x09, 0x00, 0x00, 0x02, 0x02, 0x02, 0x00, 0x02, 0x05, 0x05, 0x00, 0x03, 0x07, 0x01, 0x01
        /*0010*/ 	.byte	0x02, 0x03, 0x00, 0x00, 0x02, 0x06, 0x01, 0x00, 0x04, 0x0b, 0x08, 0x00, 0x09, 0x00, 0x00, 0x00
        /*0020*/ 	.byte	0x00, 0x00, 0x00, 0x00


//--------------------- .nv.info._Z8spmv_jdsPfPKfPKiS3_S1_S3_i --------------------------
	.section	.nv.info._Z8spmv_jdsPfPKfPKiS3_S1_S3_i,"",@"SHT_CUDA_INFO"
	.sectionflags	@""
	.align	4


	//----- nvinfo : EIATTR_CUDA_API_VERSION
	.align		4
        /*0000*/ 	.byte	0x04, 0x37
        /*0002*/ 	.short	(.L_15 - .L_14)
.L_14:
        /*0004*/ 	.word	0x00000082


	//----- nvinfo : EIATTR_KPARAM_INFO
	.align		4
.L_15:
        /*0008*/ 	.byte	0x04, 0x17
        /*000a*/ 	.short	(.L_17 - .L_16)
.L_16:
        /*000c*/ 	.word	0x00000000
        /*0010*/ 	.short	0x0006
        /*0012*/ 	.short	0x0030
        /*0014*/ 	.byte	0x00, 0xf0, 0x11, 0x00


	//----- nvinfo : EIATTR_KPARAM_INFO
	.align		4
.L_17:
        /*0018*/ 	.byte	0x04, 0x17
        /*001a*/ 	.short	(.L_19 - .L_18)
.L_18:
        /*001c*/ 	.word	0x00000000
        /*0020*/ 	.short	0x0005
        /*0022*/ 	.short	0x0028
        /*0024*/ 	.byte	0x00, 0xf0, 0x21, 0x00


	//----- nvinfo : EIATTR_KPARAM_INFO
	.align		4
.L_19:
        /*0028*/ 	.byte	0x04, 0x17
        /*002a*/ 	.short	(.L_21 - .L_20)
.L_20:
        /*002c*/ 	.word	0x00000000
        /*0030*/ 	.short	0x0004
        /*0032*/ 	.short	0x0020
        /*0034*/ 	.byte	0x00, 0xf0, 0x21, 0x00


	//----- nvinfo : EIATTR_KPARAM_INFO
	.align		4
.L_21:
        /*0038*/ 	.byte	0x04, 0x17
        /*003a*/ 	.short	(.L_23 - .L_22)
.L_22:
        /*003c*/ 	.word	0x00000000
        /*0040*/ 	.short	0x0003
        /*0042*/ 	.short	0x0018
        /*0044*/ 	.byte	0x00, 0xf0, 0x21, 0x00


	//----- nvinfo : EIATTR_KPARAM_INFO
	.align		4
.L_23:
        /*0048*/ 	.byte	0x04, 0x17
        /*004a*/ 	.short	(.L_25 - .L_24)
.L_24:
        /*004c*/ 	.word	0x00000000
        /*0050*/ 	.short	0x0002
        /*0052*/ 	.short	0x0010
        /*0054*/ 	.byte	0x00, 0xf0, 0x21, 0x00


	//----- nvinfo : EIATTR_KPARAM_INFO
	.align		4
.L_25:
        /*0058*/ 	.byte	0x04, 0x17
        /*005a*/ 	.short	(.L_27 - .L_26)
.L_26:
        /*005c*/ 	.word	0x00000000
        /*0060*/ 	.short	0x0001
        /*0062*/ 	.short	0x0008
        /*0064*/ 	.byte	0x00, 0xf0, 0x21, 0x00


	//----- nvinfo : EIATTR_KPARAM_INFO
	.align		4
.L_27:
        /*0068*/ 	.byte	0x04, 0x17
        /*006a*/ 	.short	(.L_29 - .L_28)
.L_28:
        /*006c*/ 	.word	0x00000000
        /*0070*/ 	.short	0x0000
        /*0072*/ 	.short	0x0000
        /*0074*/ 	.byte	0x00, 0xf0, 0x21, 0x00


	//----- nvinfo : EIATTR_SPARSE_MMA_MASK
	.align		4
.L_29:
        /*0078*/ 	.byte	0x03, 0x50
        /*007a*/ 	.short	0x0000


	//----- nvinfo : EIATTR_MAXREG_COUNT
	.align		4
        /*007c*/ 	.byte	0x03, 0x1b
        /*007e*/ 	.short	0x00ff


	//----- nvinfo : EIATTR_MERCURY_ISA_VERSION
	.align		4
        /*0080*/ 	.byte	0x03, 0x5f
        /*0082*/ 	.short	0x0101


	//----- nvinfo : EIATTR_VRC_CTA_INIT_COUNT
	.align		4
        /*0084*/ 	.byte	0x02, 0x4a
	.zero		1
	.zero		1


	//----- nvinfo : EIATTR_EXIT_INSTR_OFFSETS
	.align		4
        /*0088*/ 	.byte	0x04, 0x1c
        /*008a*/ 	.short	(.L_31 - .L_30)


	//   ....[0]....
.L_30:
        /*008c*/ 	.word	0x00000070


	//   ....[1]....
        /*0090*/ 	.word	0x00000aa0


	//----- nvinfo : EIATTR_CRS_STACK_SIZE
	.align		4
.L_31:
        /*0094*/ 	.byte	0x04, 0x1e
        /*0096*/ 	.short	(.L_33 - .L_32)
.L_32:
        /*0098*/ 	.word	0x00000000


	//----- nvinfo : EIATTR_CBANK_PARAM_SIZE
	.align		4
.L_33:
        /*009c*/ 	.byte	0x03, 0x19
        /*009e*/ 	.short	0x0034


	//----- nvinfo : EIATTR_PARAM_CBANK
	.align		4
        /*00a0*/ 	.byte	0x04, 0x0a
        /*00a2*/ 	.short	(.L_35 - .L_34)
	.align		4
.L_34:
        /*00a4*/ 	.word	index@(.nv.constant0._Z8spmv_jdsPfPKfPKiS3_S1_S3_i)
        /*00a8*/ 	.short	0x0380
        /*00aa*/ 	.short	0x0034


	//----- nvinfo : EIATTR_SW_WAR
	.align		4
.L_35:
        /*00ac*/ 	.byte	0x04, 0x36
        /*00ae*/ 	.short	(.L_37 - .L_36)
.L_36:
        /*00b0*/ 	.word	0x00000008
.L_37:


//--------------------- .nv.info._Z16spmv_jds_texturePfPKfPKiS3_S1_S3_i --------------------------
	.section	.nv.info._Z16spmv_jds_texturePfPKfPKiS3_S1_S3_i,"",@"SHT_CUDA_INFO"
	.sectionflags	@""
	.align	4


	//----- nvinfo : EIATTR_CUDA_API_VERSION
	.align		4
        /*0000*/ 	.byte	0x04, 0x37
        /*0002*/ 	.short	(.L_39 - .L_38)
.L_38:
        /*0004*/ 	.word	0x00000082


	//----- nvinfo : EIATTR_KPARAM_INFO
	.align		4
.L_39:
        /*0008*/ 	.byte	0x04, 0x17
        /*000a*/ 	.short	(.L_41 - .L_40)
.L_40:
        /*000c*/ 	.word	0x00000000
        /*0010*/ 	.short	0x0006
        /*0012*/ 	.short	0x0030
        /*0014*/ 	.byte	0x00, 0xf0, 0x11, 0x00


	//----- nvinfo : EIATTR_KPARAM_INFO
	.align		4
.L_41:
        /*0018*/ 	.byte	0x04, 0x17
        /*001a*/ 	.short	(.L_43 - .L_42)
.L_42:
        /*001c*/ 	.word	0x00000000
        /*0020*/ 	.short	0x0005
        /*0022*/ 	.short	0x0028
        /*0024*/ 	.byte	0x00, 0xf0, 0x21, 0x00


	//----- nvinfo : EIATTR_KPARAM_INFO
	.align		4
.L_43:
        /*0028*/ 	.byte	0x04, 0x17
        /*002a*/ 	.short	(.L_45 - .L_44)
.L_44:
        /*002c*/ 	.word	0x00000000
        /*0030*/ 	.short	0x0004
        /*0032*/ 	.short	0x0020
        /*0034*/ 	.byte	0x00, 0xf0, 0x21, 0x00


	//----- nvinfo : EIATTR_KPARAM_INFO
	.align		4
.L_45:
        /*0038*/ 	.byte	0x04, 0x17
        /*003a*/ 	.short	(.L_47 - .L_46)
.L_46:
        /*003c*/ 	.word	0x00000000
        /*0040*/ 	.short	0x0003
        /*0042*/ 	.short	0x0018
        /*0044*/ 	.byte	0x00, 0xf0, 0x21, 0x00


	//----- nvinfo : EIATTR_KPARAM_INFO
	.align		4
.L_47:
        /*0048*/ 	.byte	0x04, 0x17
        /*004a*/ 	.short	(.L_49 - .L_48)
.L_48:
        /*004c*/ 	.word	0x00000000
        /*0050*/ 	.short	0x0002
        /*0052*/ 	.short	0x0010
        /*0054*/ 	.byte	0x00, 0xf0, 0x21, 0x00


	//----- nvinfo : EIATTR_KPARAM_INFO
	.align		4
.L_49:
        /*0058*/ 	.byte	0x04, 0x17
        /*005a*/ 	.short	(.L_51 - .L_50)
.L_50:
        /*005c*/ 	.word	0x00000000
        /*0060*/ 	.short	0x0001
        /*0062*/ 	.short	0x0008
        /*0064*/ 	.byte	0x00, 0xf0, 0x21, 0x00


	//----- nvinfo : EIATTR_KPARAM_INFO
	.align		4
.L_51:
        /*0068*/ 	.byte	0x04, 0x17
        /*006a*/ 	.short	(.L_53 - .L_52)
.L_52:
        /*006c*/ 	.word	0x00000000
        /*0070*/ 	.short	0x0000
        /*0072*/ 	.short	0x0000
        /*0074*/ 	.byte	0x00, 0xf0, 0x21, 0x00


	//----- nvinfo : EIATTR_SPARSE_MMA_MASK
	.align		4
.L_53:
        /*0078*/ 	.byte	0x03, 0x50
        /*007a*/ 	.short	0x0000


	//----- nvinfo : EIATTR_MAXREG_COUNT
	.align		4
        /*007c*/ 	.byte	0x03, 0x1b
        /*007e*/ 	.short	0x00ff


	//----- nvinfo : EIATTR_MERCURY_ISA_VERSION
	.align		4
        /*0080*/ 	.byte	0x03, 0x5f
        /*0082*/ 	.short	0x0101


	//----- nvinfo : EIATTR_VRC_CTA_INIT_COUNT
	.align		4
        /*0084*/ 	.byte	0x02, 0x4a
	.zero		1
	.zero		1


	//----- nvinfo : EIATTR_EXIT_INSTR_OFFSETS
	.align		4
        /*0088*/ 	.byte	0x04, 0x1c
        /*008a*/ 	.short	(.L_55 - .L_54)


	//   ....[0]....
.L_54:
        /*008c*/ 	.word	0x00000070


	//   ....[1]....
        /*0090*/ 	.word	0x00000a90


	//----- nvinfo : EIATTR_CRS_STACK_SIZE
	.align		4
.L_55:
        /*0094*/ 	.byte	0x04, 0x1e
        /*0096*/ 	.short	(.L_57 - .L_56)
.L_56:
        /*0098*/ 	.word	0x00000000


	//----- nvinfo : EIATTR_CBANK_PARAM_SIZE
	.align		4
.L_57:
        /*009c*/ 	.byte	0x03, 0x19
        /*009e*/ 	.short	0x0034


	//----- nvinfo : EIATTR_PARAM_CBANK
	.align		4
        /*00a0*/ 	.byte	0x04, 0x0a
        /*00a2*/ 	.short	(.L_59 - .L_58)
	.align		4
.L_58:
        /*00a4*/ 	.word	index@(.nv.constant0._Z16spmv_jds_texturePfPKfPKiS3_S1_S3_i)
        /*00a8*/ 	.short	0x0380
        /*00aa*/ 	.short	0x0034


	//----- nvinfo : EIATTR_SW_WAR
	.align		4
.L_59:
        /*00ac*/ 	.byte	0x04, 0x36
        /*00ae*/ 	.short	(.L_61 - .L_60)
.L_60:
        /*00b0*/ 	.word	0x00000008


	//----- nvinfo : EIATTR_BINDLESS_TEXTURE_BANK
	.align		4
.L_61:
        /*00b4*/ 	.byte	0x02, 0x15
	.zero		1
	.zero		1


	//----- nvinfo : EIATTR_BINDLESS_SURFACE_BANK
	.align		4
        /*00b8*/ 	.byte	0x02, 0x16
	.zero		1
	.zero		1


//--------------------- .nv.callgraph             --------------------------
	.section	.nv.callgraph,"",@"SHT_CUDA_CALLGRAPH"
	.align	4
	.sectionentsize	8
	.align		4
        /*0000*/ 	.word	0x00000000
	.align		4
        /*0004*/ 	.word	0xffffffff
	.align		4
        /*0008*/ 	.word	0x00000000
	.align		4
        /*000c*/ 	.word	0xfffffffe
	.align		4
        /*0010*/ 	.word	0x00000000
	.align		4
        /*0014*/ 	.word	0xfffffffd
	.align		4
        /*0018*/ 	.word	0x00000000
	.align		4
        /*001c*/ 	.word	0xfffffffc


//--------------------- .nv.constant3             --------------------------
	.section	.nv.constant3,"a",@progbits
	.align	4
.nv.constant3:
	.type		jds_ptr_int,@object
	.size		jds_ptr_int,(sh_zcnt_int - jds_ptr_int)
jds_ptr_int:
	.zero		20000
	.type		sh_zcnt_int,@object
	.size		sh_zcnt_int,(.L_1 - sh_zcnt_int)
sh_zcnt_int:
	.zero		20000
.L_1:


//--------------------- .nv.constant0._Z16spmv_jds_texturePfPKfPKiS3_S1_S3_i --------------------------
	.section	.nv.constant0._Z16spmv_jds_texturePfPKfPKiS3_S1_S3_i,"a",@progbits
	.sectionflags	@""
	.align	4
.nv.constant0._Z16spmv_jds_texturePfPKfPKiS3_S1_S3_i:
	.zero		960
	.align		4
        /*03c0*/ 	.word	[20@lo(0x0)=tex_x_float]


//--------------------- .text._Z8spmv_jdsPfPKfPKiS3_S1_S3_i --------------------------
	.section	.text._Z8spmv_jdsPfPKfPKiS3_S1_S3_i,"ax",@progbits
	.align	128
.text._Z8spmv_jdsPfPKfPKiS3_S1_S3_i:
        .type           _Z8spmv_jdsPfPKfPKiS3_S1_S3_i,@function
        .size           _Z8spmv_jdsPfPKfPKiS3_S1_S3_i,(.L_x_34 - _Z8spmv_jdsPfPKfPKiS3_S1_S3_i)
        .other          _Z8spmv_jdsPfPKfPKiS3_S1_S3_i,@"STO_CUDA_ENTRY STV_DEFAULT"
_Z8spmv_jdsPfPKfPKiS3_S1_S3_i:
[----:B------:R-:W-:Y:S01]  /*0000*/  LDC R1, c[0x0][0x37c] ;  /* 0x0000df00ff017b82 */ /* 0x000fe20000000800 */
[----:B------:R-:W0:Y:S01]  /*0010*/  S2R R7, SR_CTAID.X ;  /* 0x0000000000077919 */ /* 0x000e220000002500 */
[----:B------:R-:W0:Y:S01]  /*0020*/  LDCU UR4, c[0x0][0x360] ;  /* 0x00006c00ff0477ac */ /* 0x000e220008000800 */
[----:B------:R-:W0:Y:S01]  /*0030*/  S2R R0, SR_TID.X ;  /* 0x0000000000007919 */ /* 0x000e220000002100 */
[----:B------:R-:W1:Y:S01]  /*0040*/  LDCU UR5, c[0x0][0x3b0] ;  /* 0x00007600ff0577ac */ /* 0x000e620008000800 */
[----:B0-----:R-:W-:-:S05]  /*0050*/  IMAD R7, R7, UR4, R0 ;  /* 0x0000000407077c24 */ /* 0x001fca000f8e0200 */
[----:B-1----:R-:W-:-:S13]  /*0060*/  ISETP.GE.AND P0, PT, R7, UR5, PT ;  /* 0x0000000507007c0c */ /* 0x002fda000bf06270 */
[----:B------:R-:W-:Y:S05]  /*0070*/  @P0 EXIT ;  /* 0x000000000000094d */ /* 0x000fea0003800000 */
[----:B------:R-:W0:Y:S01]  /*0080*/  LDC R0, c[0x0][0x370] ;  /* 0x0000dc00ff007b82 */ /* 0x000e220000000800 */
[----:B------:R-:W-:Y:S01]  /*0090*/  HFMA2 R2, -RZ, RZ, 0, 24.5 ;  /* 0x00004e20ff027431 */ /* 0x000fe200000001ff */
[----:B------:R-:W-:Y:S01]  /*00a0*/  SHF.R.S32.HI R5, RZ, 0x5, R7 ;  /* 0x00000005ff057819 */ /* 0x000fe20000011407 */
[----:B------:R-:W1:Y:S01]  /*00b0*/  LDCU.64 UR6, c[0x0][0x358] ;  /* 0x00006b00ff0677ac */ /* 0x000e620008000a00 */
[----:B------:R-:W-:-:S04]  /*00c0*/  MOV R3, 0x0 ;  /* 0x0000000000037802 */ /* 0x000fc80000000f00 */
[----:B------:R-:W2:Y:S01]  /*00d0*/  LDC.64 R14, c[0x0][0x398] ;  /* 0x0000e600ff0e7b82 */ /* 0x000ea20000000a00 */
[----:B------:R-:W-:-:S03]  /*00e0*/  IMAD.WIDE R2, R5, 0x4, R2 ;  /* 0x0000000405027825 */ /* 0x000fc600078e0202 */
[----:B------:R-:W-:Y:S02]  /*00f0*/  MOV R4, R2 ;  /* 0x0000000200047202 */ /* 0x000fe40000000f00 */
[----:B------:R-:W-:Y:S01]  /*0100*/  MOV R2, R7 ;  /* 0x0000000700027202 */ /* 0x000fe20000000f00 */
[----:B0-----:R-:W-:-:S05]  /*0110*/  IMAD R5, R0, UR4, RZ ;  /* 0x0000000400057c24 */ /* 0x001fca000f8e02ff */
[----:B------:R-:W-:Y:S01]  /*0120*/  SHF.R.U32.HI R0, RZ, 0x5, R5 ;  /* 0x00000005ff007819 */ /* 0x000fe20000011605 */
[----:B-12---:R-:W-:-:S07]  /*0130*/  IMAD.WIDE R14, R7, 0x4, R14 ;  /* 0x00000004070e7825 */ /* 0x006fce00078e020e */
.L_x_15:
[----:B0-----:R-:W0:Y:S01]  /*0140*/  LDC.64 R12, c[0x0][0x390] ;  /* 0x0000e400ff0c7b82 */ /* 0x001e220000000a00 */
[----:B-1----:R-:W1:Y:S07]  /*0150*/  LDCU UR4, c[0x3][URZ] ;  /* 0x00c00000ff0477ac */ /* 0x002e6e0008000800 */
[----:B------:R-:W2:Y:S08]  /*0160*/  LDC.64 R10, c[0x0][0x388] ;  /* 0x0000e200ff0a7b82 */ /* 0x000eb00000000a00 */
[----:B------:R-:W3:Y:S01]  /*0170*/  LDC.64 R8, c[0x0][0x3a0] ;  /* 0x0000e800ff087b82 */ /* 0x000ee20000000a00 */
[----:B-1----:R-:W-:-:S05]  /*0180*/  IADD3 R17, PT, PT, R2, UR4, RZ ;  /* 0x0000000402117c10 */ /* 0x002fca000fffe0ff */
[----:B0-----:R-:W-:-:S05]  /*0190*/  IMAD.WIDE R20, R17, 0x4, R12 ;  /* 0x0000000411147825 */ /* 0x001fca00078e020c */
[----:B------:R-:W3:Y:S01]  /*01a0*/  LDG.E R19, desc[UR6][R20.64] ;  /* 0x0000000614137981 */ /* 0x000ee2000c1e1900 */
[----:B--2---:R-:W-:-:S06]  /*01b0*/  IMAD.WIDE R16, R17, 0x4, R10 ;  /* 0x0000000411107825 */ /* 0x004fcc00078e020a */
[----:B------:R0:W5:Y:S01]  /*01c0*/  LDG.E R16, desc[UR6][R16.64] ;  /* 0x0000000610107981 */ /* 0x000162000c1e1900 */
[----:B------:R-:W1:Y:S01]  /*01d0*/  LDC R6, c[0x3][R4] ;  /* 0x00c0000004067b82 */ /* 0x000e620000000800 */
[----:B---3--:R-:W-:-:S06]  /*01e0*/  IMAD.WIDE R18, R19, 0x4, R8 ;  /* 0x0000000413127825 */ /* 0x008fcc00078e0208 */
[----:B------:R0:W5:Y:S01]  /*01f0*/  LDG.E R19, desc[UR6][R18.64] ;  /* 0x0000000612137981 */ /* 0x000162000c1e1900 */
[----:B-1----:R-:W-:Y:S01]  /*0200*/  ISETP.GT.AND P0, PT, R6, 0x1, PT ;  /* 0x000000010600780c */ /* 0x002fe20003f04270 */
[----:B------:R-:W-:-:S12]  /*0210*/  BSSY.RECONVERGENT B3, `(.L_x_0) ;  /* 0x0000078000037945 */ /* 0x000fd80003800200 */
[----:B0-----:R-:W-:Y:S05]  /*0220*/  @!P0 BRA `(.L_x_1) ;  /* 0x0000000400d48947 */ /* 0x001fea0003800000 */
[----:B------:R-:W0:Y:S02]  /*0230*/  LDCU UR4, c[0x3][0x4] ;  /* 0x00c00080ff0477ac */ /* 0x000e240008000800 */
[----:B0-----:R-:W-:-:S05]  /*0240*/  IADD3 R29, PT, PT, R2, UR4, RZ ;  /* 0x00000004021d7c10 */ /* 0x001fca000fffe0ff */
[----:B------:R-:W-:-:S06]  /*0250*/  IMAD.WIDE R20, R29, 0x4, R12 ;  /* 0x000000041d147825 */ /* 0x000fcc00078e020c */
[----:B------:R0:W5:Y:S01]  /*0260*/  LDG.E R20, desc[UR6][R20.64] ;  /* 0x0000000614147981 */ /* 0x000162000c1e1900 */
[----:B------:R-:W-:Y:S01]  /*0270*/  ISETP.GT.AND P0, PT, R6, 0x2, PT ;  /* 0x000000020600780c */ /* 0x000fe20003f04270 */
[----:B------:R-:W-:-:S12]  /*0280*/  BSSY.RECONVERGENT B2, `(.L_x_2) ;  /* 0x0000069000027945 */ /* 0x000fd80003800200 */
[----:B0-----:R-:W-:Y:S05]  /*0290*/  @!P0 BRA `(.L_x_3) ;  /* 0x0000000400988947 */ /* 0x001fea0003800000 */
[----:B------:R-:W-:Y:S01]  /*02a0*/  ISETP.GT.AND P0, PT, R6, 0x2, PT ;  /* 0x000000020600780c */ /* 0x000fe20003f04270 */
[----:B------:R-:W-:Y:S04]  /*02b0*/  BSSY.RECONVERGENT B1, `(.L_x_4) ;  /* 0x0000063000017945 */ /* 0x000fe80003800200 */
[----:B------:R-:W-:Y:S01]  /*02c0*/  BSSY.RELIABLE B0, `(.L_x_5) ;  /* 0x0000052000007945 */ /* 0x000fe20003800100 */
[----:B------:R-:W-:Y:S01]  /*02d0*/  HFMA2 R7, -RZ, RZ, 0, 4.76837158203125e-07 ;  /* 0x00000008ff077431 */ /* 0x000fe200000001ff */
[----:B------:R-:W-:Y:S01]  /*02e0*/  MOV R23, 0x2 ;  /* 0x0000000200177802 */ /* 0x000fe20000000f00 */
[----:B------:R-:W-:-:S05]  /*02f0*/  HFMA2 R22, -RZ, RZ, 0, 0 ;  /* 0x00000000ff167431 */ /* 0x000fca00000001ff */
[----:B------:R-:W-:Y:S05]  /*0300*/  @!P0 BRA `(.L_x_6) ;  /* 0x0000000400348947 */ /* 0x000fea0003800000 */
[----:B------:R-:W-:Y:S01]  /*0310*/  IADD3 R17, PT, PT, R6, -R23, RZ ;  /* 0x8000001706117210 */ /* 0x000fe20007ffe0ff */
[----:B------:R-:W-:Y:S01]  /*0320*/  BSSY.RECONVERGENT B4, `(.L_x_7) ;  /* 0x000002e000047945 */ /* 0x000fe20003800200 */
[----:B------:R-:W-:Y:S02]  /*0330*/  PLOP3.LUT P0, PT, PT, PT, PT, 0x80, 0x8 ;  /* 0x000000000008781c */ /* 0x000fe40003f0f070 */
[----:B------:R-:W-:-:S13]  /*0340*/  ISETP.GT.AND P1, PT, R17, 0x3, PT ;  /* 0x000000031100780c */ /* 0x000fda0003f24270 */
[----:B------:R-:W-:Y:S05]  /*0350*/  @!P1 BRA `(.L_x_8) ;  /* 0x0000000000a89947 */ /* 0x000fea0003800000 */
[----:B------:R-:W-:Y:S01]  /*0360*/  PLOP3.LUT P0, PT, PT, PT, PT, 0x8, 0x80 ;  /* 0x000000000080781c */ /* 0x000fe20003f0e170 */
[----:B------:R-:W-:-:S12]  /*0370*/  VIADD R24, R6, 0xfffffffd ;  /* 0xfffffffd06187836 */ /* 0x000fd80000000000 */
.L_x_9:
[----:B------:R-:W0:Y:S01]  /*0380*/  LDC R25, c[0x3][R7] ;  /* 0x00c0000007197b82 */ /* 0x000e220000000800 */
[----:B------:R-:W-:-:S04]  /*0390*/  IMAD.WIDE R26, R29, 0x4, R10 ;  /* 0x000000041d1a7825 */ /* 0x000fc800078e020a */
[----:B-----5:R-:W-:Y:S01]  /*03a0*/  IMAD.WIDE R28, R20, 0x4, R8 ;  /* 0x00000004141c7825 */ /* 0x020fe200078e0208 */
[----:B------:R1:W2:Y:S04]  /*03b0*/  LDG.E R17, desc[UR6][R26.64] ;  /* 0x000000061a117981 */ /* 0x0002a8000c1e1900 */
[----:B------:R3:W2:Y:S01]  /*03c0*/  LDG.E R18, desc[UR6][R28.64] ;  /* 0x000000061c127981 */ /* 0x0006a2000c1e1900 */
[----:B0-----:R-:W-:-:S05]  /*03d0*/  IADD3 R25, PT, PT, R25, R2, RZ ;  /* 0x0000000219197210 */ /* 0x001fca0007ffe0ff */
[----:B------:R-:W-:-:S06]  /*03e0*/  IMAD.WIDE R20, R25, 0x4, R12 ;  /* 0x0000000419147825 */ /* 0x000fcc00078e020c */
[----:B------:R-:W4:Y:S01]  /*03f0*/  LDG.E R21, desc[UR6][R20.64] ;  /* 0x0000000614157981 */ /* 0x000f22000c1e1900 */
[----:B-1----:R-:W0:Y:S08]  /*0400*/  LDC R26, c[0x3][R7+0x4] ;  /* 0x00c00100071a7b82 */ /* 0x002e300000000800 */
[----:B------:R-:W1:Y:S01]  /*0410*/  LDC R27, c[0x3][R7+0x8] ;  /* 0x00c00200071b7b82 */ /* 0x000e620000000800 */
[----:B------:R-:W-:Y:S01]  /*0420*/  FFMA R22, R19, R16, R22 ;  /* 0x0000001013167223 */ /* 0x000fe20000000016 */
[----:B---3--:R-:W-:-:S05]  /*0430*/  IMAD.WIDE R28, R25, 0x4, R10 ;  /* 0x00000004191c7825 */ /* 0x008fca00078e020a */
[----:B------:R3:W3:Y:S01]  /*0440*/  LDG.E R25, desc[UR6][R28.64] ;  /* 0x000000061c197981 */ /* 0x0006e2000c1e1900 */
[-C--:B0-----:R-:W-:Y:S02]  /*0450*/  IADD3 R26, PT, PT, R26, R2.reuse, RZ ;  /* 0x000000021a1a7210 */ /* 0x081fe40007ffe0ff */
[----:B-1----:R-:W-:Y:S01]  /*0460*/  IADD3 R27, PT, PT, R27, R2, RZ ;  /* 0x000000021b1b7210 */ /* 0x002fe20007ffe0ff */
[----:B--2---:R-:W-:Y:S02]  /*0470*/  FFMA R22, R17, R18, R22 ;  /* 0x0000001211167223 */ /* 0x004fe40000000016 */
[----:B------:R-:W-:-:S04]  /*0480*/  IMAD.WIDE R16, R26, 0x4, R12 ;  /* 0x000000041a107825 */ /* 0x000fc800078e020c */
[----:B----4-:R-:W-:-:S04]  /*0490*/  IMAD.WIDE R18, R21, 0x4, R8 ;  /* 0x0000000415127825 */ /* 0x010fc800078e0208 */
[----:B------:R-:W-:Y:S02]  /*04a0*/  IMAD.WIDE R20, R27, 0x4, R12 ;  /* 0x000000041b147825 */ /* 0x000fe400078e020c */
[----:B------:R-:W2:Y:S04]  /*04b0*/  LDG.E R18, desc[UR6][R18.64] ;  /* 0x0000000612127981 */ /* 0x000ea8000c1e1900 */
[----:B------:R-:W4:Y:S04]  /*04c0*/  LDG.E R21, desc[UR6][R20.64] ;  /* 0x0000000614157981 */ /* 0x000f28000c1e1900 */
[----:B------:R0:W4:Y:S01]  /*04d0*/  LDG.E R19, desc[UR6][R16.64] ;  /* 0x0000000610137981 */ /* 0x000122000c1e1900 */
[----:B---3--:R-:W1:Y:S01]  /*04e0*/  LDC R29, c[0x3][R7+0xc] ;  /* 0x00c00300071d7b82 */ /* 0x008e620000000800 */
[----:B0-----:R-:W-:-:S04]  /*04f0*/  IMAD.WIDE R16, R26, 0x4, R10 ;  /* 0x000000041a107825 */ /* 0x001fc800078e020a */
[----:B------:R-:W-:Y:S02]  /*0500*/  IMAD.WIDE R26, R27, 0x4, R10 ;  /* 0x000000041b1a7825 */ /* 0x000fe400078e020a */
[----:B------:R-:W3:Y:S04]  /*0510*/  LDG.E R17, desc[UR6][R16.64] ;  /* 0x0000000610117981 */ /* 0x000ee8000c1e1900 */
[----:B------:R-:W5:Y:S01]  /*0520*/  LDG.E R16, desc[UR6][R26.64] ;  /* 0x000000061a107981 */ /* 0x000f62000c1e1900 */
[----:B-1----:R-:W-:Y:S01]  /*0530*/  IADD3 R29, PT, PT, R29, R2, RZ ;  /* 0x000000021d1d7210 */ /* 0x002fe20007ffe0ff */
[----:B--2---:R-:W-:Y:S01]  /*0540*/  FFMA R22, R25, R18, R22 ;  /* 0x0000001219167223 */ /* 0x004fe20000000016 */
[----:B----4-:R-:W-:-:S05]  /*0550*/  IMAD.WIDE R18, R19, 0x4, R8 ;  /* 0x0000000413127825 */ /* 0x010fca00078e0208 */
[----:B------:R0:W3:Y:S02]  /*0560*/  LDG.E R25, desc[UR6][R18.64] ;  /* 0x0000000612197981 */ /* 0x0000e4000c1e1900 */
[----:B0-----:R-:W-:-:S04]  /*0570*/  IMAD.WIDE R18, R21, 0x4, R8 ;  /* 0x0000000415127825 */ /* 0x001fc800078e0208 */
[----:B------:R-:W-:Y:S02]  /*0580*/  IMAD.WIDE R20, R29, 0x4, R12 ;  /* 0x000000041d147825 */ /* 0x000fe400078e020c */
[----:B------:R0:W5:Y:S04]  /*0590*/  LDG.E R19, desc[UR6][R18.64] ;  /* 0x0000000612137981 */ /* 0x000168000c1e1900 */
[----:B------:R0:W5:Y:S01]  /*05a0*/  LDG.E R20, desc[UR6][R20.64] ;  /* 0x0000000614147981 */ /* 0x000162000c1e1900 */
[----:B------:R-:W-:-:S04]  /*05b0*/  IADD3 R23, PT, PT, R23, 0x4, RZ ;  /* 0x0000000417177810 */ /* 0x000fc80007ffe0ff */
[----:B------:R-:W-:Y:S02]  /*05c0*/  ISETP.GE.AND P1, PT, R23, R24, PT ;  /* 0x000000181700720c */ /* 0x000fe40003f26270 */
[----:B------:R-:W-:Y:S01]  /*05d0*/  IADD3 R7, PT, PT, R7, 0x10, RZ ;  /* 0x0000001007077810 */ /* 0x000fe20007ffe0ff */
[----:B---3--:R-:W-:-:S10]  /*05e0*/  FFMA R22, R17, R25, R22 ;  /* 0x0000001911167223 */ /* 0x008fd40000000016 */
[----:B0-----:R-:W-:Y:S05]  /*05f0*/  @!P1 BRA `(.L_x_9) ;  /* 0xfffffffc00609947 */ /* 0x001fea000383ffff */
.L_x_8:
[----:B------:R-:W-:Y:S05]  /*0600*/  BSYNC.RECONVERGENT B4 ;  /* 0x0000000000047941 */ /* 0x000fea0003800200 */
.L_x_7:
[----:B------:R-:W-:Y:S01]  /*0610*/  IADD3 R17, PT, PT, R6, -R23, RZ ;  /* 0x8000001706117210 */ /* 0x000fe20007ffe0ff */
[----:B------:R-:W-:Y:S03]  /*0620*/  BSSY.RECONVERGENT B4, `(.L_x_10) ;  /* 0x0000018000047945 */ /* 0x000fe60003800200 */
[----:B------:R-:W-:-:S13]  /*0630*/  ISETP.GT.AND P1, PT, R17, 0x1, PT ;  /* 0x000000011100780c */ /* 0x000fda0003f24270 */
[----:B------:R-:W-:Y:S05]  /*0640*/  @!P1 BRA `(.L_x_11) ;  /* 0x0000000000549947 */ /* 0x000fea0003800000 */
[----:B------:R-:W0:Y:S02]  /*0650*/  LDC R17, c[0x3][R7] ;  /* 0x00c0000007117b82 */ /* 0x000e240000000800 */
[----:B0-----:R-:W-:-:S04]  /*0660*/  IMAD.IADD R17, R17, 0x1, R2 ;  /* 0x0000000111117824 */ /* 0x001fc800078e0202 */
[----:B------:R-:W-:-:S05]  /*0670*/  IMAD.WIDE R24, R17, 0x4, R12 ;  /* 0x0000000411187825 */ /* 0x000fca00078e020c */
[----:B------:R0:W2:Y:S01]  /*0680*/  LDG.E R21, desc[UR6][R24.64] ;  /* 0x0000000618157981 */ /* 0x0000a2000c1e1900 */
[----:B------:R-:W1:Y:S01]  /*0690*/  LDC R18, c[0x3][R7+0x4] ;  /* 0x00c0010007127b82 */ /* 0x000e620000000800 */
[----:B-----5:R-:W-:-:S04]  /*06a0*/  IMAD.WIDE R26, R20, 0x4, R8 ;  /* 0x00000004141a7825 */ /* 0x020fc800078e0208 */
[----:B------:R-:W-:Y:S01]  /*06b0*/  FFMA R22, R16, R19, R22 ;  /* 0x0000001310167223 */ /* 0x000fe20000000016 */
[--C-:B0-----:R-:W-:Y:S01]  /*06c0*/  IMAD.WIDE R24, R29, 0x4, R10.reuse ;  /* 0x000000041d187825 */ /* 0x101fe200078e020a */
[----:B------:R-:W3:Y:S03]  /*06d0*/  LDG.E R27, desc[UR6][R26.64] ;  /* 0x000000061a1b7981 */ /* 0x000ee6000c1e1900 */
[----:B------:R-:W-:Y:S02]  /*06e0*/  IMAD.WIDE R16, R17, 0x4, R10 ;  /* 0x0000000411107825 */ /* 0x000fe400078e020a */
[----:B------:R-:W3:Y:S04]  /*06f0*/  LDG.E R24, desc[UR6][R24.64] ;  /* 0x0000000618187981 */ /* 0x000ee8000c1e1900 */
[----:B------:R0:W5:Y:S01]  /*0700*/  LDG.E R16, desc[UR6][R16.64] ;  /* 0x0000000610107981 */ /* 0x000162000c1e1900 */
[----:B-1----:R-:W-:Y:S01]  /*0710*/  IADD3 R29, PT, PT, R18, R2, RZ ;  /* 0x00000002121d7210 */ /* 0x002fe20007ffe0ff */
[----:B--2---:R-:W-:-:S04]  /*0720*/  IMAD.WIDE R18, R21, 0x4, R8 ;  /* 0x0000000415127825 */ /* 0x004fc800078e0208 */
[----:B------:R-:W-:Y:S02]  /*0730*/  IMAD.WIDE R20, R29, 0x4, R12 ;  /* 0x000000041d147825 */ /* 0x000fe400078e020c */
[----:B------:R0:W5:Y:S04]  /*0740*/  LDG.E R19, desc[UR6][R18.64] ;  /* 0x0000000612137981 */ /* 0x000168000c1e1900 */
[----:B------:R0:W5:Y:S01]  /*0750*/  LDG.E R20, desc[UR6][R20.64] ;  /* 0x0000000614147981 */ /* 0x000162000c1e1900 */
[----:B------:R-:W-:Y:S02]  /*0760*/  PLOP3.LUT P0, PT, PT, PT, PT, 0x8, 0x80 ;  /* 0x000000000080781c */ /* 0x000fe40003f0e170 */
[----:B------:R-:W-:Y:S02]  /*0770*/  IADD3 R23, PT, PT, R23, 0x2, RZ ;  /* 0x0000000217177810 */ /* 0x000fe40007ffe0ff */
[----:B------:R-:W-:Y:S01]  /*0780*/  IADD3 R7, PT, PT, R7, 0x8, RZ ;  /* 0x0000000807077810 */ /* 0x000fe20007ffe0ff */
[----:B---3--:R-:W-:-:S08]  /*0790*/  FFMA R22, R24, R27, R22 ;  /* 0x0000001b18167223 */ /* 0x008fd00000000016 */
.L_x_11:
[----:B------:R-:W-:Y:S05]  /*07a0*/  BSYNC.RECONVERGENT B4 ;  /* 0x0000000000047941 */ /* 0x000fea0003800200 */
.L_x_10:
[----:B------:R-:W-:-:S13]  /*07b0*/  ISETP.NE.OR P0, PT, R23, R6, P0 ;  /* 0x000000061700720c */ /* 0x000fda0000705670 */
[----:B------:R-:W-:Y:S05]  /*07c0*/  @!P0 BREAK.RELIABLE B0 ;  /* 0x0000000000008942 */ /* 0x000fea0003800100 */
[----:B------:R-:W-:Y:S05]  /*07d0*/  @!P0 BRA `(.L_x_12) ;  /* 0x0000000000408947 */ /* 0x000fea0003800000 */
.L_x_6:
[----:B------:R-:W-:Y:S05]  /*07e0*/  BSYNC.RELIABLE B0 ;  /* 0x0000000000007941 */ /* 0x000fea0003800100 */
.L_x_5:
[----:B0-----:R-:W0:Y:S01]  /*07f0*/  LDC R17, c[0x3][R7] ;  /* 0x00c0000007117b82 */ /* 0x001e220000000800 */
[----:B------:R-:W-:-:S04]  /*0800*/  IMAD.WIDE R24, R29, 0x4, R10 ;  /* 0x000000041d187825 */ /* 0x000fc800078e020a */
[----:B-----5:R-:W-:Y:S02]  /*0810*/  IMAD.WIDE R26, R20, 0x4, R8 ;  /* 0x00000004141a7825 */ /* 0x020fe400078e0208 */
[----:B------:R-:W2:Y:S04]  /*0820*/  LDG.E R24, desc[UR6][R24.64] ;  /* 0x0000000618187981 */ /* 0x000ea8000c1e1900 */
[----:B------:R-:W3:Y:S01]  /*0830*/  LDG.E R26, desc[UR6][R26.64] ;  /* 0x000000061a1a7981 */ /* 0x000ee2000c1e1900 */
[----:B0-----:R-:W-:-:S05]  /*0840*/  IADD3 R29, PT, PT, R17, R2, RZ ;  /* 0x00000002111d7210 */ /* 0x001fca0007ffe0ff */
[----:B------:R-:W-:-:S06]  /*0850*/  IMAD.WIDE R20, R29, 0x4, R12 ;  /* 0x000000041d147825 */ /* 0x000fcc00078e020c */
[----:B------:R1:W5:Y:S01]  /*0860*/  LDG.E R20, desc[UR6][R20.64] ;  /* 0x0000000614147981 */ /* 0x000362000c1e1900 */
[----:B------:R-:W-:-:S04]  /*0870*/  IADD3 R23, PT, PT, R23, 0x1, RZ ;  /* 0x0000000117177810 */ /* 0x000fc80007ffe0ff */
[----:B------:R-:W-:Y:S01]  /*0880*/  ISETP.NE.AND P0, PT, R6, R23, PT ;  /* 0x000000170600720c */ /* 0x000fe20003f05270 */
[----:B------:R-:W-:Y:S01]  /*0890*/  FFMA R22, R19, R16, R22 ;  /* 0x0000001013167223 */ /* 0x000fe20000000016 */
[----:B------:R-:W-:Y:S02]  /*08a0*/  IADD3 R7, PT, PT, R7, 0x4, RZ ;  /* 0x0000000407077810 */ /* 0x000fe40007ffe0ff */
[----:B--2---:R-:W-:Y:S01]  /*08b0*/  MOV R16, R24 ;  /* 0x0000001800107202 */ /* 0x004fe20000000f00 */
[----:B---3--:R-:W-:-:S08]  /*08c0*/  IMAD.MOV.U32 R19, RZ, RZ, R26 ;  /* 0x000000ffff137224 */ /* 0x008fd000078e001a */
[----:B-1----:R-:W-:Y:S05]  /*08d0*/  @P0 BRA `(.L_x_5) ;  /* 0xfffffffc00c40947 */ /* 0x002fea000383ffff */
.L_x_12:
[----:B------:R-:W-:Y:S05]  /*08e0*/  BSYNC.RECONVERGENT B1 ;  /* 0x0000000000017941 */ /* 0x000fea0003800200 */
.L_x_4:
[----:B------:R-:W-:Y:S05]  /*08f0*/  BRA `(.L_x_13) ;  /* 0x0000000000047947 */ /* 0x000fea0003800000 */
.L_x_3:
[----:B------:R-:W-:-:S07]  /*0900*/  HFMA2 R22, -RZ, RZ, 0, 0 ;  /* 0x00000000ff167431 */ /* 0x000fce00000001ff */
.L_x_13:
[----:B------:R-:W-:Y:S05]  /*0910*/  BSYNC.RECONVERGENT B2 ;  /* 0x0000000000027941 */ /* 0x000fea0003800200 */
.L_x_2:
[----:B------:R-:W-:-:S04]  /*0920*/  IMAD.WIDE R10, R29, 0x4, R10 ;  /* 0x000000041d0a7825 */ /* 0x000fc800078e020a */
[----:B-----5:R-:W-:Y:S01]  /*0930*/  FFMA R22, R19, R16, R22 ;  /* 0x0000001013167223 */ /* 0x020fe20000000016 */
[----:B------:R-:W-:Y:S01]  /*0940*/  IMAD.WIDE R8, R20, 0x4, R8 ;  /* 0x0000000414087825 */ /* 0x000fe200078e0208 */
[----:B------:R1:W5:Y:S04]  /*0950*/  LDG.E R16, desc[UR6][R10.64] ;  /* 0x000000060a107981 */ /* 0x000368000c1e1900 */
[----:B------:R1:W5:Y:S01]  /*0960*/  LDG.E R19, desc[UR6][R8.64] ;  /* 0x0000000608137981 */ /* 0x000362000c1e1900 */
[----:B------:R-:W-:Y:S05]  /*0970*/  BRA `(.L_x_14) ;  /* 0x0000000000047947 */ /* 0x000fea0003800000 */
.L_x_1:
[----:B------:R-:W-:-:S07]  /*0980*/  MOV R22, RZ ;  /* 0x000000ff00167202 */ /* 0x000fce0000000f00 */
.L_x_14:
[----:B------:R-:W-:Y:S05]  /*0990*/  BSYNC.RECONVERGENT B3 ;  /* 0x0000000000037941 */ /* 0x000fea0003800200 */
.L_x_0:
[----:B-1----:R1:W2:Y:S01]  /*09a0*/  LDG.E R9, desc[UR6][R14.64] ;  /* 0x000000060e097981 */ /* 0x0022a2000c1e1900 */
[----:B------:R-:W2:Y:S01]  /*09b0*/  LDC.64 R6, c[0x0][0x380] ;  /* 0x0000e000ff067b82 */ /* 0x000ea20000000a00 */
[----:B------:R-:W3:Y:S01]  /*09c0*/  LDCU UR4, c[0x0][0x3b0] ;  /* 0x00007600ff0477ac */ /* 0x000ee20008000800 */
[----:B-----5:R-:W-:Y:S01]  /*09d0*/  FFMA R19, R19, R16, R22 ;  /* 0x0000001013137223 */ /* 0x020fe20000000016 */
[C---:B------:R-:W-:Y:S02]  /*09e0*/  IADD3 R2, PT, PT, R5.reuse, R2, RZ ;  /* 0x0000000205027210 */ /* 0x040fe40007ffe0ff */
[----:B------:R-:W-:Y:S01]  /*09f0*/  MOV R8, R4 ;  /* 0x0000000400087202 */ /* 0x000fe20000000f00 */
[----:B-1----:R-:W-:Y:S01]  /*0a00*/  IMAD.WIDE.U32 R14, R5, 0x4, R14 ;  /* 0x00000004050e7825 */ /* 0x002fe200078e000e */
[----:B---3--:R-:W-:Y:S01]  /*0a10*/  ISETP.GE.AND P0, PT, R2, UR4, PT ;  /* 0x0000000402007c0c */ /* 0x008fe2000bf06270 */
[----:B------:R-:W-:Y:S02]  /*0a20*/  UMOV UR4, URZ ;  /* 0x000000ff00047c82 */ /* 0x000fe40008000000 */
[----:B--2---:R-:W-:Y:S01]  /*0a30*/  IMAD.WIDE R6, R9, 0x4, R6 ;  /* 0x0000000409067825 */ /* 0x004fe200078e0206 */
[----:B------:R-:W-:-:S04]  /*0a40*/  MOV R9, R3 ;  /* 0x0000000300097202 */ /* 0x000fc80000000f00 */
[----:B------:R1:W-:Y:S01]  /*0a50*/  STG.E desc[UR6][R6.64], R19 ;  /* 0x0000001306007986 */ /* 0x0003e2000c101906 */
[----:B------:R-:W-:-:S05]  /*0a60*/  IMAD.WIDE.U32 R8, R0, 0x4, R8 ;  /* 0x0000000400087825 */ /* 0x000fca00078e0008 */
[----:B------:R-:W-:Y:S02]  /*0a70*/  IADD3 R3, PT, PT, R9, UR4, RZ ;  /* 0x0000000409037c10 */ /* 0x000fe4000fffe0ff */
[----:B------:R-:W-:Y:S01]  /*0a80*/  MOV R4, R8 ;  /* 0x0000000800047202 */ /* 0x000fe20000000f00 */
[----:B------:R-:W-:Y:S06]  /*0a90*/  @!P0 BRA `(.L_x_15) ;  /* 0xfffffff400a88947 */ /* 0x000fec000383ffff */
[----:B------:R-:W-:Y:S05]  /*0aa0*/  EXIT ;  /* 0x000000000000794d */ /* 0x000fea0003800000 */
.L_x_16:
[----:B------:R-:W-:-:S00]  /*0ab0*/  BRA `(.L_x_16) ;  /* 0xfffffffc00fc7947 */ /* 0x000fc0000383ffff */
[----:B------:R-:W-:-:S00]  /*0ac0*/  NOP ;  /* 0x0000000000007918 */ /* 0x000fc00000000000 */
        /* <DEDUP_REMOVED lines=11> */
.L_x_34:


//--------------------- .text._Z16spmv_jds_texturePfPKfPKiS3_S1_S3_i --------------------------
	.section	.text._Z16spmv_jds_texturePfPKfPKiS3_S1_S3_i,"ax",@progbits
	.align	128
.text._Z16spmv_jds_texturePfPKfPKiS3_S1_S3_i:
        .type           _Z16spmv_jds_texturePfPKfPKiS3_S1_S3_i,@function
        .size           _Z16spmv_jds_texturePfPKfPKiS3_S1_S3_i,(.L_x_35 - _Z16spmv_jds_texturePfPKfPKiS3_S1_S3_i)
        .other          _Z16spmv_jds_texturePfPKfPKiS3_S1_S3_i,@"STO_CUDA_ENTRY STV_DEFAULT"
_Z16spmv_jds_texturePfPKfPKiS3_S1_S3_i:
        /* <DEDUP_REMOVED lines=14> */
[----:B------:R-:W-:-:S04]  /*00e0*/  IMAD.WIDE R4, R3, 0x4, R4 ;  /* 0x0000000403047825 */ /* 0x000fc800078e0204 */
[----:B0-----:R-:W-:-:S05]  /*00f0*/  IMAD R3, R0, UR4, RZ ;  /* 0x0000000400037c24 */ /* 0x001fca000f8e02ff */
[----:B------:R-:W-:Y:S01]  /*0100*/  SHF.R.U32.HI R7, RZ, 0x5, R3 ;  /* 0x00000005ff077819 */ /* 0x000fe20000011603 */
[----:B-12---:R-:W-:-:S07]  /*0110*/  IMAD.WIDE R16, R6, 0x4, R16 ;  /* 0x0000000406107825 */ /* 0x006fce00078e0210 */
.L_x_32:
[----:B0-----:R-:W0:Y:S01]  /*0120*/  LDC.64 R14, c[0x0][0x390] ;  /* 0x0000e400ff0e7b82 */ /* 0x001e220000000a00 */
[----:B------:R-:W1:Y:S02]  /*0130*/  LDCU UR4, c[0x3][URZ] ;  /* 0x00c00000ff0477ac */ /* 0x000e640008000800 */
[----:B-1----:R-:W-:-:S05]  /*0140*/  IADD3 R19, PT, PT, R6, UR4, RZ ;  /* 0x0000000406137c10 */ /* 0x002fca000fffe0ff */
[----:B0-----:R-:W-:-:S06]  /*0150*/  IMAD.WIDE R20, R19, 0x4, R14 ;  /* 0x0000000413147825 */ /* 0x001fcc00078e020e */
[----:B------:R-:W2:Y:S01]  /*0160*/  LDG.E R20, desc[UR6][R20.64] ;  /* 0x0000000614147981 */ /* 0x000ea2000c1e1900 */
[----:B------:R-:W2:Y:S01]  /*0170*/  LDCU UR4, c[0x0][0x3c0] ;  /* 0x00007800ff0477ac */ /* 0x000ea20008000800 */
[----:B------:R-:W-:Y:S02]  /*0180*/  UMOV UR5, URZ ;  /* 0x000000ff00057c82 */ /* 0x000fe40008000000 */
[----:B--2---:R0:W5:Y:S01]  /*0190*/  TLD.LZ RZ, R10, R20, UR4, 1D, 0x1 ;  /* 0x00ff04ff140a7f66 */ /* 0x00416200081e01ff */
[----:B------:R-:W1:Y:S02]  /*01a0*/  LDC.64 R12, c[0x0][0x388] ;  /* 0x0000e200ff0c7b82 */ /* 0x000e640000000a00 */
[----:B-1----:R-:W-:-:S05]  /*01b0*/  IMAD.WIDE R18, R19, 0x4, R12 ;  /* 0x0000000413127825 */ /* 0x002fca00078e020c */
[----:B------:R0:W4:Y:S01]  /*01c0*/  LDG.E R23, desc[UR6][R18.64] ;  /* 0x0000000612177981 */ /* 0x000122000c1e1900 */
[----:B------:R-:W1:Y:S01]  /*01d0*/  LDC R9, c[0x3][R4] ;  /* 0x00c0000004097b82 */ /* 0x000e620000000800 */
[----:B------:R-:W-:Y:S01]  /*01e0*/  BSSY.RECONVERGENT B3, `(.L_x_17) ;  /* 0x000007d000037945 */ /* 0x000fe20003800200 */
[----:B-1----:R-:W-:-:S13]  /*01f0*/  ISETP.GT.AND P0, PT, R9, 0x1, PT ;  /* 0x000000010900780c */ /* 0x002fda0003f04270 */
[----:B0-----:R-:W-:Y:S05]  /*0200*/  @!P0 BRA `(.L_x_18) ;  /* 0x0000000400e48947 */ /* 0x001fea0003800000 */
[----:B------:R-:W0:Y:S02]  /*0210*/  LDCU UR4, c[0x3][0x4] ;  /* 0x00c00080ff0477ac */ /* 0x000e240008000800 */
[----:B0-----:R-:W-:-:S05]  /*0220*/  IADD3 R2, PT, PT, R6, UR4, RZ ;  /* 0x0000000406027c10 */ /* 0x001fca000fffe0ff */
[----:B------:R-:W-:-:S05]  /*0230*/  IMAD.WIDE R18, R2, 0x4, R14 ;  /* 0x0000000402127825 */ /* 0x000fca00078e020e */
[----:B------:R0:W4:Y:S01]  /*0240*/  LDG.E R29, desc[UR6][R18.64] ;  /* 0x00000006121d7981 */ /* 0x000122000c1e1900 */
[----:B------:R-:W-:Y:S01]  /*0250*/  ISETP.GT.AND P0, PT, R9, 0x2, PT ;  /* 0x000000020900780c */ /* 0x000fe20003f04270 */
[----:B------:R-:W-:-:S12]  /*0260*/  BSSY.RECONVERGENT B2, `(.L_x_19) ;  /* 0x000006b000027945 */ /* 0x000fd80003800200 */
[----:B0-----:R-:W-:Y:S05]  /*0270*/  @!P0 BRA `(.L_x_20) ;  /* 0x0000000400a08947 */ /* 0x001fea0003800000 */
[----:B------:R-:W-:Y:S01]  /*0280*/  ISETP.GT.AND P0, PT, R9, 0x2, PT ;  /* 0x000000020900780c */ /* 0x000fe20003f04270 */
[----:B------:R-:W-:Y:S04]  /*0290*/  BSSY.RECONVERGENT B1, `(.L_x_21) ;  /* 0x0000065000017945 */ /* 0x000fe80003800200 */
[----:B------:R-:W-:Y:S01]  /*02a0*/  BSSY.RELIABLE B0, `(.L_x_22) ;  /* 0x0000053000007945 */ /* 0x000fe20003800100 */
[----:B------:R-:W-:Y:S02]  /*02b0*/  HFMA2 R8, -RZ, RZ, 0, 4.76837158203125e-07 ;  /* 0x00000008ff087431 */ /* 0x000fe400000001ff */
[----:B------:R-:W-:Y:S01]  /*02c0*/  IMAD.MOV.U32 R0, RZ, RZ, 0x2 ;  /* 0x00000002ff007424 */ /* 0x000fe200078e00ff */
[----:B------:R-:W-:-:S04]  /*02d0*/  MOV R27, RZ ;  /* 0x000000ff001b7202 */ /* 0x000fc80000000f00 */
[----:B------:R-:W-:Y:S05]  /*02e0*/  @!P0 BRA `(.L_x_23) ;  /* 0x0000000400388947 */ /* 0x000fea0003800000 */
[----:B------:R-:W-:Y:S01]  /*02f0*/  IADD3 R11, PT, PT, R9, -R0, RZ ;  /* 0x80000000090b7210 */ /* 0x000fe20007ffe0ff */
[----:B------:R-:W-:Y:S01]  /*0300*/  BSSY.RECONVERGENT B4, `(.L_x_24) ;  /* 0x000002e000047945 */ /* 0x000fe20003800200 */
[----:B------:R-:W-:Y:S02]  /*0310*/  PLOP3.LUT P0, PT, PT, PT, PT, 0x80, 0x8 ;  /* 0x000000000008781c */ /* 0x000fe40003f0f070 */
[----:B------:R-:W-:-:S13]  /*0320*/  ISETP.GT.AND P1, PT, R11, 0x3, PT ;  /* 0x000000030b00780c */ /* 0x000fda0003f24270 */
[----:B------:R-:W-:Y:S05]  /*0330*/  @!P1 BRA `(.L_x_25) ;  /* 0x0000000000a89947 */ /* 0x000fea0003800000 */
[----:B------:R-:W-:Y:S02]  /*0340*/  PLOP3.LUT P0, PT, PT, PT, PT, 0x8, 0x80 ;  /* 0x000000000080781c */ /* 0x000fe40003f0e170 */
[----:B------:R-:W-:-:S11]  /*0350*/  IADD3 R11, PT, PT, R9, -0x3, RZ ;  /* 0xfffffffd090b7810 */ /* 0x000fd60007ffe0ff */
.L_x_26:
[----:B------:R-:W0:Y:S01]  /*0360*/  LDC R19, c[0x3][R8] ;  /* 0x00c0000008137b82 */ /* 0x000e220000000800 */
[----:B----45:R-:W-:-:S07]  /*0370*/  FFMA R27, R10, R23, R27 ;  /* 0x000000170a1b7223 */ /* 0x030fce000000001b */
[----:B------:R-:W1:Y:S08]  /*0380*/  LDC R21, c[0x3][R8+0x4] ;  /* 0x00c0010008157b82 */ /* 0x000e700000000800 */
[----:B------:R-:W2:Y:S01]  /*0390*/  LDC R25, c[0x3][R8+0x8] ;  /* 0x00c0020008197b82 */ /* 0x000ea20000000800 */
[----:B0-----:R-:W-:-:S05]  /*03a0*/  IADD3 R28, PT, PT, R19, R6, RZ ;  /* 0x00000006131c7210 */ /* 0x001fca0007ffe0ff */
[----:B------:R-:W-:-:S04]  /*03b0*/  IMAD.WIDE R18, R28, 0x4, R14 ;  /* 0x000000041c127825 */ /* 0x000fc800078e020e */
[----:B-1----:R-:W-:Y:S01]  /*03c0*/  IMAD.IADD R22, R21, 0x1, R6 ;  /* 0x0000000115167824 */ /* 0x002fe200078e0206 */
[----:B------:R0:W3:Y:S01]  /*03d0*/  LDG.E R24, desc[UR6][R18.64] ;  /* 0x0000000612187981 */ /* 0x0000e2000c1e1900 */
[----:B--2---:R-:W-:Y:S02]  /*03e0*/  IADD3 R25, PT, PT, R25, R6, RZ ;  /* 0x0000000619197210 */ /* 0x004fe40007ffe0ff */
[----:B0-----:R-:W-:-:S04]  /*03f0*/  IMAD.WIDE R18, R22, 0x4, R14 ;  /* 0x0000000416127825 */ /* 0x001fc800078e020e */
[----:B------:R-:W-:Y:S01]  /*0400*/  IMAD.WIDE R20, R25, 0x4, R14 ;  /* 0x0000000419147825 */ /* 0x000fe200078e020e */
[----:B------:R-:W2:Y:S04]  /*0410*/  LDG.E R26, desc[UR6][R18.64] ;  /* 0x00000006121a7981 */ /* 0x000ea8000c1e1900 */
[----:B------:R0:W2:Y:S01]  /*0420*/  LDG.E R10, desc[UR6][R20.64] ;  /* 0x00000006140a7981 */ /* 0x0000a2000c1e1900 */
[----:B------:R-:W1:Y:S01]  /*0430*/  LDCU UR4, c[0x0][0x3c0] ;  /* 0x00007800ff0477ac */ /* 0x000e620008000800 */
[----:B------:R-:W-:Y:S01]  /*0440*/  UMOV UR5, URZ ;  /* 0x000000ff00057c82 */ /* 0x000fe20008000000 */
[----:B0-----:R-:W-:-:S05]  /*0450*/  IMAD.WIDE R20, R2, 0x4, R12 ;  /* 0x0000000402147825 */ /* 0x001fca00078e020c */
[----:B------:R-:W2:Y:S01]  /*0460*/  LDG.E R23, desc[UR6][R20.64] ;  /* 0x0000000614177981 */ /* 0x000ea2000c1e1900 */
[----:B-1----:R-:W5:Y:S01]  /*0470*/  TLD.LZ RZ, R29, R29, UR4, 1D, 0x1 ;  /* 0x00ff04ff1d1d7f66 */ /* 0x002f6200081e01ff */
[----:B---3--:R-:W5:Y:S01]  /*0480*/  TLD.LZ RZ, R24, R24, UR4, 1D, 0x1 ;  /* 0x00ff04ff18187f66 */ /* 0x008f6200081e01ff */
[----:B--2---:R-:W5:Y:S01]  /*0490*/  TLD.LZ RZ, R26, R26, UR4, 1D, 0x1 ;  /* 0x00ff04ff1a1a7f66 */ /* 0x004f6200081e01ff */
[----:B------:R0:W5:Y:S01]  /*04a0*/  TLD.LZ RZ, R10, R10, UR4, 1D, 0x1 ;  /* 0x00ff04ff0a0a7f66 */ /* 0x00016200081e01ff */
[----:B------:R-:W1:Y:S01]  /*04b0*/  LDC R2, c[0x3][R8+0xc] ;  /* 0x00c0030008027b82 */ /* 0x000e620000000800 */
[----:B------:R-:W-:-:S05]  /*04c0*/  IMAD.WIDE R18, R28, 0x4, R12 ;  /* 0x000000041c127825 */ /* 0x000fca00078e020c */
[----:B------:R2:W3:Y:S01]  /*04d0*/  LDG.E R28, desc[UR6][R18.64] ;  /* 0x00000006121c7981 */ /* 0x0004e2000c1e1900 */
[----:B------:R-:W-:-:S04]  /*04e0*/  DEPBAR.LE SB5, 0x3 ;  /* 0x0000d0c00000791a */ /* 0x000fc80000000000 */
[----:B------:R-:W-:Y:S01]  /*04f0*/  FFMA R27, R23, R29, R27 ;  /* 0x0000001d171b7223 */ /* 0x000fe2000000001b */
[----:B------:R-:W-:-:S04]  /*0500*/  IMAD.WIDE R22, R22, 0x4, R12 ;  /* 0x0000000416167825 */ /* 0x000fc800078e020c */
[----:B--2---:R-:W-:Y:S02]  /*0510*/  IMAD.WIDE R18, R25, 0x4, R12 ;  /* 0x0000000419127825 */ /* 0x004fe400078e020c */
[----:B------:R-:W2:Y:S04]  /*0520*/  LDG.E R22, desc[UR6][R22.64] ;  /* 0x0000000616167981 */ /* 0x000ea8000c1e1900 */
[----:B------:R0:W4:Y:S01]  /*0530*/  LDG.E R23, desc[UR6][R18.64] ;  /* 0x0000000612177981 */ /* 0x000122000c1e1900 */
[----:B-1----:R-:W-:-:S05]  /*0540*/  IADD3 R2, PT, PT, R2, R6, RZ ;  /* 0x0000000602027210 */ /* 0x002fca0007ffe0ff */
[----:B------:R-:W-:-:S05]  /*0550*/  IMAD.WIDE R20, R2, 0x4, R14 ;  /* 0x0000000402147825 */ /* 0x000fca00078e020e */
[----:B------:R0:W4:Y:S01]  /*0560*/  LDG.E R29, desc[UR6][R20.64] ;  /* 0x00000006141d7981 */ /* 0x000122000c1e1900 */
[----:B------:R-:W-:-:S04]  /*0570*/  IADD3 R0, PT, PT, R0, 0x4, RZ ;  /* 0x0000000400007810 */ /* 0x000fc80007ffe0ff */
[----:B------:R-:W-:Y:S02]  /*0580*/  ISETP.GE.AND P1, PT, R0, R11, PT ;  /* 0x0000000b0000720c */ /* 0x000fe40003f26270 */
[----:B------:R-:W-:Y:S01]  /*0590*/  IADD3 R8, PT, PT, R8, 0x10, RZ ;  /* 0x0000001008087810 */ /* 0x000fe20007ffe0ff */
[----:B------:R-:W-:-:S04]  /*05a0*/  DEPBAR.LE SB5, 0x1 ;  /* 0x0000d0400000791a */ /* 0x000fc80000000000 */
[----:B---3--:R-:W-:-:S04]  /*05b0*/  FFMA R27, R28, R24, R27 ;  /* 0x000000181c1b7223 */ /* 0x008fc8000000001b */
[----:B--2---:R-:W-:Y:S02]  /*05c0*/  FFMA R27, R22, R26, R27 ;  /* 0x0000001a161b7223 */ /* 0x004fe4000000001b */
[----:B0-----:R-:W-:Y:S05]  /*05d0*/  @!P1 BRA `(.L_x_26) ;  /* 0xfffffffc00609947 */ /* 0x001fea000383ffff */
.L_x_25:
[----:B------:R-:W-:Y:S05]  /*05e0*/  BSYNC.RECONVERGENT B4 ;  /* 0x0000000000047941 */ /* 0x000fea0003800200 */
.L_x_24:
[----:B------:R-:W-:Y:S01]  /*05f0*/  IMAD.IADD R11, R9, 0x1, -R0 ;  /* 0x00000001090b7824 */ /* 0x000fe200078e0a00 */
[----:B------:R-:W-:Y:S04]  /*0600*/  BSSY.RECONVERGENT B4, `(.L_x_27) ;  /* 0x0000019000047945 */ /* 0x000fe80003800200 */
[----:B------:R-:W-:-:S13]  /*0610*/  ISETP.GT.AND P1, PT, R11, 0x1, PT ;  /* 0x000000010b00780c */ /* 0x000fda0003f24270 */
[----:B------:R-:W-:Y:S05]  /*0620*/  @!P1 BRA `(.L_x_28) ;  /* 0x0000000000589947 */ /* 0x000fea0003800000 */
[----:B------:R-:W0:Y:S02]  /*0630*/  LDC R11, c[0x3][R8] ;  /* 0x00c00000080b7b82 */ /* 0x000e240000000800 */
[----:B0-----:R-:W-:-:S05]  /*0640*/  IADD3 R11, PT, PT, R11, R6, RZ ;  /* 0x000000060b0b7210 */ /* 0x001fca0007ffe0ff */
[----:B------:R-:W-:-:S05]  /*0650*/  IMAD.WIDE R18, R11, 0x4, R14 ;  /* 0x000000040b127825 */ /* 0x000fca00078e020e */
[----:B------:R-:W2:Y:S01]  /*0660*/  LDG.E R26, desc[UR6][R18.64] ;  /* 0x00000006121a7981 */ /* 0x000ea2000c1e1900 */
[----:B------:R-:W0:Y:S01]  /*0670*/  LDCU UR4, c[0x0][0x3c0] ;  /* 0x00007800ff0477ac */ /* 0x000e220008000800 */
[----:B----45:R-:W-:Y:S01]  /*0680*/  FFMA R22, R23, R10, R27 ;  /* 0x0000000a17167223 */ /* 0x030fe2000000001b */
[----:B------:R-:W-:Y:S02]  /*0690*/  UMOV UR5, URZ ;  /* 0x000000ff00057c82 */ /* 0x000fe40008000000 */
[----:B0-----:R0:W5:Y:S01]  /*06a0*/  TLD.LZ RZ, R27, R29, UR4, 1D, 0x1 ;  /* 0x00ff04ff1d1b7f66 */ /* 0x00116200081e01ff */
[----:B--2---:R1:W5:Y:S01]  /*06b0*/  TLD.LZ RZ, R10, R26, UR4, 1D, 0x1 ;  /* 0x00ff04ff1a0a7f66 */ /* 0x00436200081e01ff */
[----:B------:R-:W2:Y:S01]  /*06c0*/  LDC R21, c[0x3][R8+0x4] ;  /* 0x00c0010008157b82 */ /* 0x000ea20000000800 */
[----:B------:R-:W-:-:S06]  /*06d0*/  IMAD.WIDE R24, R2, 0x4, R12 ;  /* 0x0000000402187825 */ /* 0x000fcc00078e020c */
[----:B------:R-:W3:Y:S01]  /*06e0*/  LDG.E R25, desc[UR6][R24.64] ;  /* 0x0000000618197981 */ /* 0x000ee2000c1e1900 */
[----:B--2---:R-:W-:Y:S01]  /*06f0*/  IADD3 R2, PT, PT, R21, R6, RZ ;  /* 0x0000000615027210 */ /* 0x004fe20007ffe0ff */
[----:B------:R-:W-:-:S04]  /*0700*/  IMAD.WIDE R20, R11, 0x4, R12 ;  /* 0x000000040b147825 */ /* 0x000fc800078e020c */
[----:B------:R-:W-:Y:S01]  /*0710*/  IMAD.WIDE R18, R2, 0x4, R14 ;  /* 0x0000000402127825 */ /* 0x000fe200078e020e */
[----:B------:R1:W4:Y:S04]  /*0720*/  LDG.E R23, desc[UR6][R20.64] ;  /* 0x0000000614177981 */ /* 0x000328000c1e1900 */
[----:B0-----:R1:W4:Y:S01]  /*0730*/  LDG.E R29, desc[UR6][R18.64] ;  /* 0x00000006121d7981 */ /* 0x001322000c1e1900 */
[----:B------:R-:W-:Y:S02]  /*0740*/  PLOP3.LUT P0, PT, PT, PT, PT, 0x8, 0x80 ;  /* 0x000000000080781c */ /* 0x000fe40003f0e170 */
[----:B------:R-:W-:Y:S02]  /*0750*/  IADD3 R0, PT, PT, R0, 0x2, RZ ;  /* 0x0000000200007810 */ /* 0x000fe40007ffe0ff */
[----:B------:R-:W-:Y:S01]  /*0760*/  IADD3 R8, PT, PT, R8, 0x8, RZ ;  /* 0x0000000808087810 */ /* 0x000fe20007ffe0ff */
[----:B------:R-:W-:-:S04]  /*0770*/  DEPBAR.LE SB5, 0x1 ;  /* 0x0000d0400000791a */ /* 0x000fc80000000000 */
[----:B-1-3--:R-:W-:-:S07]  /*0780*/  FFMA R27, R25, R27, R22 ;  /* 0x0000001b191b7223 */ /* 0x00afce0000000016 */
.L_x_28:
[----:B------:R-:W-:Y:S05]  /*0790*/  BSYNC.RECONVERGENT B4 ;  /* 0x0000000000047941 */ /* 0x000fea0003800200 */
.L_x_27:
[----:B------:R-:W-:-:S13]  /*07a0*/  ISETP.NE.OR P0, PT, R0, R9, P0 ;  /* 0x000000090000720c */ /* 0x000fda0000705670 */
[----:B------:R-:W-:Y:S05]  /*07b0*/  @!P0 BREAK.RELIABLE B0 ;  /* 0x0000000000008942 */ /* 0x000fea0003800100 */
[----:B------:R-:W-:Y:S05]  /*07c0*/  @!P0 BRA `(.L_x_29) ;  /* 0x0000000000448947 */ /* 0x000fea0003800000 */
.L_x_23:
[----:B------:R-:W-:Y:S05]  /*07d0*/  BSYNC.RELIABLE B0 ;  /* 0x0000000000007941 */ /* 0x000fea0003800100 */
.L_x_22:
[----:B------:R-:W0:Y:S01]  /*07e0*/  LDCU UR4, c[0x0][0x3c0] ;  /* 0x00007800ff0477ac */ /* 0x000e220008000800 */
[----:B------:R-:W-:Y:S02]  /*07f0*/  UMOV UR5, URZ ;  /* 0x000000ff00057c82 */ /* 0x000fe40008000000 */
[----:B0---4-:R0:W5:Y:S01]  /*0800*/  TLD.LZ RZ, R11, R29, UR4, 1D, 0x1 ;  /* 0x00ff04ff1d0b7f66 */ /* 0x01116200081e01ff */
[----:B------:R-:W1:Y:S01]  /*0810*/  LDC R19, c[0x3][R8] ;  /* 0x00c0000008137b82 */ /* 0x000e620000000800 */
[----:B------:R-:W-:-:S06]  /*0820*/  IMAD.WIDE R20, R2, 0x4, R12 ;  /* 0x0000000402147825 */ /* 0x000fcc00078e020c */
[----:B------:R-:W2:Y:S01]  /*0830*/  LDG.E R20, desc[UR6][R20.64] ;  /* 0x0000000614147981 */ /* 0x000ea2000c1e1900 */
[----:B-1----:R-:W-:-:S04]  /*0840*/  IMAD.IADD R2, R19, 0x1, R6 ;  /* 0x0000000113027824 */ /* 0x002fc800078e0206 */
[----:B------:R-:W-:-:S05]  /*0850*/  IMAD.WIDE R18, R2, 0x4, R14 ;  /* 0x0000000402127825 */ /* 0x000fca00078e020e */
[----:B0-----:R0:W4:Y:S01]  /*0860*/  LDG.E R29, desc[UR6][R18.64] ;  /* 0x00000006121d7981 */ /* 0x001122000c1e1900 */
[----:B------:R-:W-:-:S04]  /*0870*/  IADD3 R0, PT, PT, R0, 0x1, RZ ;  /* 0x0000000100007810 */ /* 0x000fc80007ffe0ff */
[----:B------:R-:W-:Y:S01]  /*0880*/  ISETP.NE.AND P0, PT, R9, R0, PT ;  /* 0x000000000900720c */ /* 0x000fe20003f05270 */
[----:B-----5:R-:W-:Y:S01]  /*0890*/  FFMA R27, R10, R23, R27 ;  /* 0x000000170a1b7223 */ /* 0x020fe2000000001b */
[----:B------:R-:W-:Y:S02]  /*08a0*/  IADD3 R8, PT, PT, R8, 0x4, RZ ;  /* 0x0000000408087810 */ /* 0x000fe40007ffe0ff */
[----:B------:R-:W-:Y:S02]  /*08b0*/  MOV R10, R11 ;  /* 0x0000000b000a7202 */ /* 0x000fe40000000f00 */
[----:B--2---:R-:W-:-:S07]  /*08c0*/  MOV R23, R20 ;  /* 0x0000001400177202 */ /* 0x004fce0000000f00 */
[----:B0-----:R-:W-:Y:S05]  /*08d0*/  @P0 BRA `(.L_x_22) ;  /* 0xfffffffc00c00947 */ /* 0x001fea000383ffff */
.L_x_29:
[----:B------:R-:W-:Y:S05]  /*08e0*/  BSYNC.RECONVERGENT B1 ;  /* 0x0000000000017941 */ /* 0x000fea0003800200 */
.L_x_21:
[----:B------:R-:W-:Y:S05]  /*08f0*/  BRA `(.L_x_30) ;  /* 0x0000000000047947 */ /* 0x000fea0003800000 */
.L_x_20:
[----:B------:R-:W-:-:S07]  /*0900*/  IMAD.MOV.U32 R27, RZ, RZ, RZ ;  /* 0x000000ffff1b7224 */ /* 0x000fce00078e00ff */
.L_x_30:
[----:B------:R-:W-:Y:S05]  /*0910*/  BSYNC.RECONVERGENT B2 ;  /* 0x0000000000027941 */ /* 0x000fea0003800200 */
.L_x_19:
[----:B------:R-:W0:Y:S01]  /*0920*/  LDCU UR4, c[0x0][0x3c0] ;  /* 0x00007800ff0477ac */ /* 0x000e220008000800 */
[----:B------:R-:W-:Y:S02]  /*0930*/  UMOV UR5, URZ ;  /* 0x000000ff00057c82 */ /* 0x000fe40008000000 */
[----:B0---4-:R-:W5:Y:S01]  /*0940*/  TLD.LZ RZ, R29, R29, UR4, 1D, 0x1 ;  /* 0x00ff04ff1d1d7f66 */ /* 0x011f6200081e01ff */
[----:B------:R-:W-:-:S04]  /*0950*/  IMAD.WIDE R12, R2, 0x4, R12 ;  /* 0x00000004020c7825 */ /* 0x000fc800078e020c */
[----:B-----5:R-:W-:Y:S02]  /*0960*/  FFMA R27, R10, R23, R27 ;  /* 0x000000170a1b7223 */ /* 0x020fe4000000001b */
[----:B------:R0:W4:Y:S01]  /*0970*/  LDG.E R23, desc[UR6][R12.64] ;  /* 0x000000060c177981 */ /* 0x000122000c1e1900 */
[----:B------:R-:W-:Y:S01]  /*0980*/  MOV R10, R29 ;  /* 0x0000001d000a7202 */ /* 0x000fe20000000f00 */
[----:B0-----:R-:W-:Y:S06]  /*0990*/  BRA `(.L_x_31) ;  /* 0x0000000000047947 */ /* 0x001fec0003800000 */
.L_x_18:
[----:B------:R-:W-:-:S07]  /*09a0*/  HFMA2 R27, -RZ, RZ, 0, 0 ;  /* 0x00000000ff1b7431 */ /* 0x000fce00000001ff */
.L_x_31:
[----:B------:R-:W-:Y:S05]  /*09b0*/  BSYNC.RECONVERGENT B3 ;  /* 0x0000000000037941 */ /* 0x000fea0003800200 */
.L_x_17:
[----:B------:R0:W2:Y:S01]  /*09c0*/  LDG.E R11, desc[UR6][R16.64] ;  /* 0x00000006100b7981 */ /* 0x0000a2000c1e1900 */
[----:B------:R-:W2:Y:S01]  /*09d0*/  LDC.64 R8, c[0x0][0x380] ;  /* 0x0000e000ff087b82 */ /* 0x000ea20000000a00 */
[----:B------:R-:W1:Y:S01]  /*09e0*/  LDCU UR4, c[0x0][0x3b0] ;  /* 0x00007600ff0477ac */ /* 0x000e620008000800 */
[----:B----45:R-:W-:Y:S01]  /*09f0*/  FFMA R23, R10, R23, R27 ;  /* 0x000000170a177223 */ /* 0x030fe2000000001b */
[----:B------:R-:W-:Y:S01]  /*0a00*/  IADD3 R6, PT, PT, R3, R6, RZ ;  /* 0x0000000603067210 */ /* 0x000fe20007ffe0ff */
[----:B------:R-:W-:-:S04]  /*0a10*/  IMAD.WIDE.U32 R4, R7, 0x4, R4 ;  /* 0x0000000407047825 */ /* 0x000fc800078e0004 */
[----:B0-----:R-:W-:Y:S01]  /*0a20*/  IMAD.WIDE.U32 R16, R3, 0x4, R16 ;  /* 0x0000000403107825 */ /* 0x001fe200078e0010 */
[----:B-1----:R-:W-:Y:S01]  /*0a30*/  ISETP.GE.AND P0, PT, R6, UR4, PT ;  /* 0x0000000406007c0c */ /* 0x002fe2000bf06270 */
[----:B------:R-:W-:Y:S02]  /*0a40*/  UMOV UR4, URZ ;  /* 0x000000ff00047c82 */ /* 0x000fe40008000000 */
[----:B------:R-:W-:Y:S01]  /*0a50*/  IADD3 R5, PT, PT, R5, UR4, RZ ;  /* 0x0000000405057c10 */ /* 0x000fe2000fffe0ff */
[----:B--2---:R-:W-:-:S05]  /*0a60*/  IMAD.WIDE R8, R11, 0x4, R8 ;  /* 0x000000040b087825 */ /* 0x004fca00078e0208 */
[----:B------:R0:W-:Y:S04]  /*0a70*/  STG.E desc[UR6][R8.64], R23 ;  /* 0x0000001708007986 */ /* 0x0001e8000c101906 */
[----:B------:R-:W-:Y:S05]  /*0a80*/  @!P0 BRA `(.L_x_32) ;  /* 0xfffffff400a48947 */ /* 0x000fea000383ffff */
[----:B------:R-:W-:Y:S05]  /*0a90*/  EXIT ;  /* 0x000000000000794d */ /* 0x000fea0003800000 */
.L_x_33:
        /* <DEDUP_REMOVED lines=14> */
.L_x_35:


//--------------------- .nv.shared.reserved.0     --------------------------
	.section	.nv.shared.reserved.0,"aw",@nobits
	.weak		__nv_reservedSMEM_offset_0_alias
	.size		__nv_reservedSMEM_offset_0_alias, 0, 64
	.other		__nv_reservedSMEM_offset_0_alias,@"STO_CUDA_RESERVED_SHARED STV_DEFAULT"
__nv_reservedSMEM_offset_0_alias:
	.zero		0
	.zero		64


//--------------------- .nv.constant0._Z8spmv_jdsPfPKfPKiS3_S1_S3_i --------------------------
	.section	.nv.constant0._Z8spmv_jdsPfPKfPKiS3_S1_S3_i,"a",@progbits
	.sectionflags	@""
	.align	4
.nv.constant0._Z8spmv_jdsPfPKfPKiS3_S1_S3_i:
	.zero		948


//--------------------- SYMBOLS --------------------------

	.type		.nv.reservedSmem.offset0,@object
	.size		.nv.reservedSmem.offset0,0x4
	.type		tex_x_float,@"STT_CUDA_TEXTURE"
